	.headerflags	@"EF_CUDA_TEXMODE_UNIFIED EF_CUDA_64BIT_ADDRESS EF_CUDA_ACCELERATORS EF_CUDA_SM90 EF_CUDA_VIRTUAL_SM(EF_CUDA_SM90)"
	.elftype	@"ET_EXEC"


//--------------------- .nv.info                  --------------------------
	.section	.nv.info,"",@"SHT_CUDA_INFO"
	.align	4


	//----- nvinfo : EIATTR_REGCOUNT
	.align		4
        /*0000*/ 	.byte	0x04, 0x2f
        /*0002*/ 	.short	(.L_1 - .L_0)
	.align		4
.L_0:
        /*0004*/ 	.word	index@(triton_poi_fused_max_pool2d_with_indices_35)
        /*0008*/ 	.word	0x000000ac


	//----- nvinfo : EIATTR_MIN_STACK_SIZE
	.align		4
.L_1:
        /*000c*/ 	.byte	0x04, 0x12
        /*000e*/ 	.short	(.L_3 - .L_2)
	.align		4
.L_2:
        /*0010*/ 	.word	index@(triton_poi_fused_max_pool2d_with_indices_35)
        /*0014*/ 	.word	0x00000000


	//----- nvinfo : EIATTR_FRAME_SIZE
	.align		4
.L_3:
        /*0018*/ 	.byte	0x04, 0x11
        /*001a*/ 	.short	(.L_5 - .L_4)
	.align		4
.L_4:
        /*001c*/ 	.word	index@(triton_poi_fused_max_pool2d_with_indices_35)
        /*0020*/ 	.word	0x00000000


	//----- nvinfo : EIATTR_MIN_STACK_SIZE
	.align		4
.L_5:
        /*0024*/ 	.byte	0x04, 0x12
        /*0026*/ 	.short	(.L_7 - .L_6)
	.align		4
.L_6:
        /*0028*/ 	.word	index@(triton_poi_fused_max_pool2d_with_indices_35)
        /*002c*/ 	.word	0x00000000
.L_7:


//--------------------- .nv.info.triton_poi_fused_max_pool2d_with_indices_35 --------------------------
	.section	.nv.info.triton_poi_fused_max_pool2d_with_indices_35,"",@"SHT_CUDA_INFO"
	.sectionflags	@""
	.align	4


	//----- nvinfo : EIATTR_CUDA_API_VERSION
	.align		4
        /*0000*/ 	.byte	0x04, 0x37
        /*0002*/ 	.short	(.L_9 - .L_8)
.L_8:
        /*0004*/ 	.word	0x0000007c


	//----- nvinfo : EIATTR_KPARAM_INFO
	.align		4
.L_9:
        /*0008*/ 	.byte	0x04, 0x17
        /*000a*/ 	.short	(.L_11 - .L_10)
.L_10:
        /*000c*/ 	.word	0x00000000
        /*0010*/ 	.short	0x0004
        /*0012*/ 	.short	0x001c
        /*0014*/ 	.byte	0x00, 0xf0, 0x11, 0x00


	//----- nvinfo : EIATTR_KPARAM_INFO
	.align		4
.L_11:
        /*0018*/ 	.byte	0x04, 0x17
        /*001a*/ 	.short	(.L_13 - .L_12)
.L_12:
        /*001c*/ 	.word	0x00000000
        /*0020*/ 	.short	0x0003
        /*0022*/ 	.short	0x0018
        /*0024*/ 	.byte	0x00, 0xf0, 0x11, 0x00


	//----- nvinfo : EIATTR_KPARAM_INFO
	.align		4
.L_13:
        /*0028*/ 	.byte	0x04, 0x17
        /*002a*/ 	.short	(.L_15 - .L_14)
.L_14:
        /*002c*/ 	.word	0x00000000
        /*0030*/ 	.short	0x0002
        /*0032*/ 	.short	0x0010
        /*0034*/ 	.byte	0x00, 0xf4, 0x21, 0x00


	//----- nvinfo : EIATTR_KPARAM_INFO
	.align		4
.L_15:
        /*0038*/ 	.byte	0x04, 0x17
        /*003a*/ 	.short	(.L_17 - .L_16)
.L_16:
        /*003c*/ 	.word	0x00000000
        /*0040*/ 	.short	0x0001
        /*0042*/ 	.short	0x0008
        /*0044*/ 	.byte	0x00, 0xf4, 0x21, 0x00


	//----- nvinfo : EIATTR_KPARAM_INFO
	.align		4
.L_17:
        /*0048*/ 	.byte	0x04, 0x17
        /*004a*/ 	.short	(.L_19 - .L_18)
.L_18:
        /*004c*/ 	.word	0x00000000
        /*0050*/ 	.short	0x0000
        /*0052*/ 	.short	0x0000
        /*0054*/ 	.byte	0x00, 0xf4, 0x21, 0x00


	//----- nvinfo : EIATTR_SPARSE_MMA_MASK
	.align		4
.L_19:
        /*0058*/ 	.byte	0x03, 0x50
        /*005a*/ 	.short	0x0000


	//----- nvinfo : EIATTR_MAXREG_COUNT
	.align		4
        /*005c*/ 	.byte	0x03, 0x1b
        /*005e*/ 	.short	0x00ff


	//----- nvinfo : EIATTR_EXIT_INSTR_OFFSETS
	.align		4
        /*0060*/ 	.byte	0x04, 0x1c
        /*0062*/ 	.short	(.L_21 - .L_20)


	//   ....[0]....
.L_20:
        /*0064*/ 	.word	0x000051a0


	//   ....[1]....
        /*0068*/ 	.word	0x000051c0


	//----- nvinfo : EIATTR_REQNTID
	.align		4
.L_21:
        /*006c*/ 	.byte	0x04, 0x10
        /*006e*/ 	.short	(.L_23 - .L_22)
.L_22:
        /*0070*/ 	.word	0x00000100
        /*0074*/ 	.word	0x00000001
        /*0078*/ 	.word	0x00000001


	//----- nvinfo : EIATTR_CBANK_PARAM_SIZE
	.align		4
.L_23:
        /*007c*/ 	.byte	0x03, 0x19
        /*007e*/ 	.short	0x0020


	//----- nvinfo : EIATTR_PARAM_CBANK
	.align		4
        /*0080*/ 	.byte	0x04, 0x0a
        /*0082*/ 	.short	(.L_25 - .L_24)
	.align		4
.L_24:
        /*0084*/ 	.word	index@(.nv.constant0.triton_poi_fused_max_pool2d_with_indices_35)
        /*0088*/ 	.short	0x0210
        /*008a*/ 	.short	0x0020


	//----- nvinfo : EIATTR_SW_WAR
	.align		4
.L_25:
        /*008c*/ 	.byte	0x04, 0x36
        /*008e*/ 	.short	(.L_27 - .L_26)
.L_26:
        /*0090*/ 	.word	0x00000008
.L_27:


//--------------------- .nv.callgraph             --------------------------
	.section	.nv.callgraph,"",@"SHT_CUDA_CALLGRAPH"
	.align	4
	.sectionentsize	8
	.align		4
        /*0000*/ 	.word	0x00000000
	.align		4
        /*0004*/ 	.word	0xffffffff
	.align		4
        /*0008*/ 	.word	0x00000000
	.align		4
        /*000c*/ 	.word	0xfffffffe
	.align		4
        /*0010*/ 	.word	0x00000000
	.align		4
        /*0014*/ 	.word	0xfffffffd
	.align		4
        /*0018*/ 	.word	0x00000000
	.align		4
        /*001c*/ 	.word	0xfffffffc


//--------------------- .text.triton_poi_fused_max_pool2d_with_indices_35 --------------------------
	.section	.text.triton_poi_fused_max_pool2d_with_indices_35,"ax",@progbits
	.sectionflags	@"SHF_BARRIERS=1"
	.align	128
        .global         triton_poi_fused_max_pool2d_with_indices_35
        .type           triton_poi_fused_max_pool2d_with_indices_35,@function
        .size           triton_poi_fused_max_pool2d_with_indices_35,(.L_x_1 - triton_poi_fused_max_pool2d_with_indices_35)
        .other          triton_poi_fused_max_pool2d_with_indices_35,@"STO_CUDA_ENTRY STV_DEFAULT"
triton_poi_fused_max_pool2d_with_indices_35:
.text.triton_poi_fused_max_pool2d_with_indices_35:
[----:B------:R-:W0:Y:S01]  /*0000*/  LDC R1, c[0x0][0x28] ;  /* 0x00000a00ff017b82 */ /* 0x000e220000000800 */
[----:B------:R-:W1:Y:S01]  /*0010*/  S2R R11, SR_TID.X ;  /* 0x00000000000b7919 */ /* 0x000e620000002100 */
[----:B------:R-:W-:-:S06]  /*0020*/  IMAD.MOV.U32 R2, RZ, RZ, RZ ;  /* 0x000000ffff027224 */ /* 0x000fcc00078e00ff */
[----:B------:R-:W2:Y:S01]  /*0030*/  LDC.64 R8, c[0x0][0x210] ;  /* 0x00008400ff087b82 */ /* 0x000ea20000000a00 */
[----:B------:R-:W-:Y:S01]  /*0040*/  CS2R R20, SRZ ;  /* 0x0000000000147805 */ /* 0x000fe2000001ff00 */
[----:B------:R-:W3:Y:S01]  /*0050*/  S2R R10, SR_CTAID.Y ;  /* 0x00000000000a7919 */ /* 0x000ee20000002600 */
[----:B------:R-:W-:Y:S02]  /*0060*/  CS2R R22, SRZ ;  /* 0x0000000000167805 */ /* 0x000fe4000001ff00 */
[----:B------:R-:W-:Y:S02]  /*0070*/  CS2R R32, SRZ ;  /* 0x0000000000207805 */ /* 0x000fe4000001ff00 */
[----:B------:R-:W-:Y:S01]  /*0080*/  CS2R R34, SRZ ;  /* 0x0000000000227805 */ /* 0x000fe2000001ff00 */
[----:B------:R-:W4:Y:S01]  /*0090*/  S2R R0, SR_CTAID.X ;  /* 0x0000000000007919 */ /* 0x000f220000002500 */
[----:B------:R-:W-:Y:S01]  /*00a0*/  ULDC.64 UR6, c[0x0][0x208] ;  /* 0x0000820000067ab9 */ /* 0x000fe20000000a00 */
[----:B-1----:R-:W-:Y:S01]  /*00b0*/  SHF.R.U32.HI R3, RZ, 0x4, R11 ;  /* 0x00000004ff037819 */ /* 0x002fe2000001160b */
[----:B---3--:R-:W-:-:S03]  /*00c0*/  IMAD.SHL.U32 R10, R10, 0x10, RZ ;  /* 0x000000100a0a7824 */ /* 0x008fc600078e00ff */
[----:B------:R-:W-:-:S04]  /*00d0*/  SGXT.U32 R3, R3, 0x4 ;  /* 0x000000040303781a */ /* 0x000fc80000000000 */
[----:B------:R-:W-:-:S05]  /*00e0*/  LOP3.LUT R3, R10, R3, RZ, 0xfc, !PT ;  /* 0x000000030a037212 */ /* 0x000fca00078efcff */
[----:B------:R-:W-:-:S04]  /*00f0*/  IMAD.HI R4, R3, -0x77777777, R2 ;  /* 0x8888888903047827 */ /* 0x000fc800078e0202 */
[----:B------:R-:W-:Y:S01]  /*0100*/  IMAD.HI R12, R3, -0x6e5d4c3b, R2 ;  /* 0x91a2b3c5030c7827 */ /* 0x000fe200078e0202 */
[----:B------:R-:W-:-:S03]  /*0110*/  SHF.R.U32.HI R5, RZ, 0x1f, R4 ;  /* 0x0000001fff057819 */ /* 0x000fc60000011604 */
[----:B------:R-:W-:Y:S01]  /*0120*/  IMAD.SHL.U32 R2, R11, 0x10, RZ ;  /* 0x000000100b027824 */ /* 0x000fe200078e00ff */
[----:B------:R-:W-:Y:S01]  /*0130*/  LEA.HI.SX32 R5, R4, R5, 0x1c ;  /* 0x0000000504057211 */ /* 0x000fe200078fe2ff */
[----:B------:R-:W-:Y:S01]  /*0140*/  IMAD.MOV.U32 R4, RZ, RZ, RZ ;  /* 0x000000ffff047224 */ /* 0x000fe200078e00ff */
[----:B------:R-:W-:-:S03]  /*0150*/  SHF.R.U32.HI R13, RZ, 0x1f, R12 ;  /* 0x0000001fff0d7819 */ /* 0x000fc6000001160c */
[----:B------:R-:W-:Y:S01]  /*0160*/  IMAD.HI R6, R5, -0x77777777, R4 ;  /* 0x8888888905067827 */ /* 0x000fe200078e0204 */
[----:B------:R-:W-:-:S03]  /*0170*/  LEA.HI.SX32 R17, R12, R13, 0x17 ;  /* 0x0000000d0c117211 */ /* 0x000fc600078fbaff */
[----:B------:R-:W-:Y:S01]  /*0180*/  IMAD R4, R5, -0x1e, R3 ;  /* 0xffffffe205047824 */ /* 0x000fe200078e0203 */
[----:B------:R-:W-:-:S03]  /*0190*/  SHF.R.U32.HI R7, RZ, 0x1f, R6 ;  /* 0x0000001fff077819 */ /* 0x000fc60000011606 */
[----:B------:R-:W-:Y:S01]  /*01a0*/  IMAD R4, R4, 0x280, RZ ;  /* 0x0000028004047824 */ /* 0x000fe200078e02ff */
[----:B------:R-:W-:Y:S02]  /*01b0*/  LEA.HI R13, R6, R7, RZ, 0x1c ;  /* 0x00000007060d7211 */ /* 0x000fe400078fe0ff */
[----:B------:R-:W-:Y:S01]  /*01c0*/  LOP3.LUT R7, R2, 0xf0, RZ, 0xc0, !PT ;  /* 0x000000f002077812 */ /* 0x000fe200078ec0ff */
[----:B------:R-:W-:Y:S02]  /*01d0*/  IMAD R17, R17, 0x122b40, R4 ;  /* 0x00122b4011117824 */ /* 0x000fe400078e0204 */
[----:B------:R-:W-:Y:S01]  /*01e0*/  IMAD R16, R13, -0x1e, R5 ;  /* 0xffffffe20d107824 */ /* 0x000fe200078e0205 */
[----:B----4-:R-:W-:Y:S01]  /*01f0*/  PRMT R2, R7, 0x6540, R0 ;  /* 0x0000654007027816 */ /* 0x010fe20000000000 */
[----:B------:R-:W-:-:S03]  /*0200*/  VIADD R31, R17, 0x140 ;  /* 0x00000140111f7836 */ /* 0x000fc60000000000 */
[C---:B------:R-:W-:Y:S01]  /*0210*/  ISETP.GE.AND P0, PT, R2.reuse, 0x140, PT ;  /* 0x000001400200780c */ /* 0x040fe20003f06270 */
[C---:B------:R-:W-:Y:S02]  /*0220*/  IMAD.IADD R5, R2.reuse, 0x1, R17 ;  /* 0x0000000102057824 */ /* 0x040fe400078e0211 */
[----:B------:R-:W-:Y:S01]  /*0230*/  IMAD.IADD R7, R2, 0x1, R31 ;  /* 0x0000000102077824 */ /* 0x000fe200078e021f */
[----:B------:R-:W-:Y:S01]  /*0240*/  ISETP.LT.AND P0, PT, R3, 0xe10, !P0 ;  /* 0x00000e100300780c */ /* 0x000fe20004701270 */
[C---:B------:R-:W-:Y:S02]  /*0250*/  IMAD R5, R16.reuse, 0x9880, R5 ;  /* 0x0000988010057824 */ /* 0x040fe400078e0205 */
[----:B------:R-:W-:Y:S02]  /*0260*/  IMAD R7, R16, 0x9880, R7 ;  /* 0x0000988010077824 */ /* 0x000fe400078e0207 */
[----:B--2---:R-:W-:-:S04]  /*0270*/  IMAD.WIDE R4, R5, 0x4, R8 ;  /* 0x0000000405047825 */ /* 0x004fc800078e0208 */
[----:B------:R-:W-:-:S04]  /*0280*/  IMAD.WIDE R6, R7, 0x4, R8 ;  /* 0x0000000407067825 */ /* 0x000fc800078e0208 */
[----:B------:R1:W2:Y:S01]  /*0290*/  @P0 LDG.E.EL.128 R20, desc[UR6][R4.64] ;  /* 0x0000000604140981 */ /* 0x0002a2000c2e1d00 */
[----:B------:R-:W-:-:S03]  /*02a0*/  VIADD R39, R17, 0x280 ;  /* 0x0000028011277836 */ /* 0x000fc60000000000 */
[----:B------:R-:W2:Y:S01]  /*02b0*/  @P0 LDG.E.EL.128 R32, desc[UR6][R6.64] ;  /* 0x0000000606200981 */ /* 0x000ea2000c2e1d00 */
[----:B------:R-:W-:Y:S01]  /*02c0*/  IMAD.IADD R13, R2, 0x1, R39 ;  /* 0x00000001020d7824 */ /* 0x000fe200078e0227 */
[----:B------:R-:W-:Y:S02]  /*02d0*/  CS2R R24, SRZ ;  /* 0x0000000000187805 */ /* 0x000fe4000001ff00 */
[----:B------:R-:W-:Y:S01]  /*02e0*/  CS2R R26, SRZ ;  /* 0x00000000001a7805 */ /* 0x000fe2000001ff00 */
[----:B------:R-:W-:-:S04]  /*02f0*/  IMAD R13, R16, 0x9880, R13 ;  /* 0x00009880100d7824 */ /* 0x000fc800078e020d */
[----:B------:R-:W-:-:S05]  /*0300*/  IMAD.WIDE R12, R13, 0x4, R8 ;  /* 0x000000040d0c7825 */ /* 0x000fca00078e0208 */
[----:B------:R3:W4:Y:S01]  /*0310*/  @P0 LDG.E.EL.128 R24, desc[UR6][R12.64] ;  /* 0x000000060c180981 */ /* 0x000722000c2e1d00 */
[----:B------:R-:W-:Y:S01]  /*0320*/  VIADD R41, R17, 0x4c40 ;  /* 0x00004c4011297836 */ /* 0x000fe20000000000 */
[----:B------:R-:W-:-:S03]  /*0330*/  CS2R R14, SRZ ;  /* 0x00000000000e7805 */ /* 0x000fc6000001ff00 */
[----:B-1----:R-:W-:-:S04]  /*0340*/  IMAD.IADD R5, R2, 0x1, R41 ;  /* 0x0000000102057824 */ /* 0x002fc800078e0229 */
[----:B------:R-:W-:Y:S01]  /*0350*/  IMAD R5, R16, 0x9880, R5 ;  /* 0x0000988010057824 */ /* 0x000fe200078e0205 */
[----:B---3--:R-:W-:-:S03]  /*0360*/  CS2R R12, SRZ ;  /* 0x00000000000c7805 */ /* 0x008fc6000001ff00 */
[----:B------:R-:W-:-:S05]  /*0370*/  IMAD.WIDE R4, R5, 0x4, R8 ;  /* 0x0000000405047825 */ /* 0x000fca00078e0208 */
[----:B------:R1:W3:Y:S01]  /*0380*/  @P0 LDG.E.EL.128 R12, desc[UR6][R4.64] ;  /* 0x00000006040c0981 */ /* 0x0002e2000c2e1d00 */
[----:B------:R-:W-:-:S04]  /*0390*/  VIADD R37, R17, 0x4d80 ;  /* 0x00004d8011257836 */ /* 0x000fc80000000000 */
[----:B-1----:R-:W-:-:S04]  /*03a0*/  IMAD.IADD R5, R2, 0x1, R37 ;  /* 0x0000000102057824 */ /* 0x002fc800078e0225 */
[----:B------:R-:W-:-:S04]  /*03b0*/  IMAD R5, R16, 0x9880, R5 ;  /* 0x0000988010057824 */ /* 0x000fc800078e0205 */
[----:B------:R-:W-:Y:S01]  /*03c0*/  IMAD.WIDE R4, R5, 0x4, R8 ;  /* 0x0000000405047825 */ /* 0x000fe200078e0208 */
[----:B--2---:R-:W-:Y:S02]  /*03d0*/  FSETP.GT.AND P6, PT, R35, R23, PT ;  /* 0x000000172300720b */ /* 0x004fe40003fc4000 */
[----:B------:R-:W-:Y:S02]  /*03e0*/  FSETP.GT.AND P5, PT, R33, R21, PT ;  /* 0x000000152100720b */ /* 0x000fe40003fa4000 */
[----:B------:R-:W-:Y:S02]  /*03f0*/  FSETP.NAN.AND P1, PT, R35, R35, PT ;  /* 0x000000232300720b */ /* 0x000fe40003f28000 */
[----:B------:R-:W-:Y:S02]  /*0400*/  FSETP.GT.AND P3, PT, R32, R20, PT ;  /* 0x000000142000720b */ /* 0x000fe40003f64000 */
[----:B------:R-:W-:Y:S02]  /*0410*/  FSETP.GT.AND P4, PT, R34, R22, PT ;  /* 0x000000162200720b */ /* 0x000fe40003f84000 */
[----:B------:R-:W-:-:S02]  /*0420*/  FSETP.NAN.AND P2, PT, R32, R32, PT ;  /* 0x000000202000720b */ /* 0x000fc40003f48000 */
[----:B------:R-:W-:Y:S02]  /*0430*/  P2R R48, PR, RZ, 0x8 ;  /* 0x00000008ff307803 */ /* 0x000fe40000000000 */
[----:B------:R-:W-:Y:S02]  /*0440*/  @!P6 SEL R35, R35, R23, P1 ;  /* 0x000000172323e207 */ /* 0x000fe40000800000 */
[----:B------:R-:W-:Y:S01]  /*0450*/  FSETP.NAN.AND P1, PT, R33, R33, PT ;  /* 0x000000212100720b */ /* 0x000fe20003f28000 */
[----:B------:R-:W-:Y:S01]  /*0460*/  VIADD R19, R17, 0x99c0 ;  /* 0x000099c011137836 */ /* 0x000fe20000000000 */
[----:B------:R-:W-:Y:S02]  /*0470*/  CS2R R6, SRZ ;  /* 0x0000000000067805 */ /* 0x000fe4000001ff00 */
[----:B------:R-:W-:Y:S02]  /*0480*/  @!P3 SEL R32, R32, R20, P2 ;  /* 0x000000142020b207 */ /* 0x000fe40001000000 */
[----:B------:R-:W-:-:S02]  /*0490*/  @!P5 SEL R33, R33, R21, P1 ;  /* 0x000000152121d207 */ /* 0x000fc40000800000 */
[C---:B------:R-:W-:Y:S02]  /*04a0*/  FSETP.NAN.AND P1, PT, R34.reuse, R34, PT ;  /* 0x000000222200720b */ /* 0x040fe40003f28000 */
[----:B------:R-:W-:Y:S02]  /*04b0*/  CS2R R20, SRZ ;  /* 0x0000000000147805 */ /* 0x000fe4000001ff00 */
[-C--:B----4-:R-:W-:Y:S02]  /*04c0*/  FSETP.GEU.AND P3, PT, R35, R27.reuse, PT ;  /* 0x0000001b2300720b */ /* 0x090fe40003f6e000 */
[----:B------:R-:W-:Y:S02]  /*04d0*/  @!P4 SEL R34, R34, R22, P1 ;  /* 0x000000162222c207 */ /* 0x000fe40000800000 */
[----:B------:R-:W-:Y:S02]  /*04e0*/  CS2R R22, SRZ ;  /* 0x0000000000167805 */ /* 0x000fe4000001ff00 */
[----:B------:R-:W-:-:S02]  /*04f0*/  FSETP.NAN.AND P1, PT, R27, R27, PT ;  /* 0x0000001b1b00720b */ /* 0x000fc40003f28000 */
[-C--:B------:R-:W-:Y:S02]  /*0500*/  FSETP.GEU.AND P2, PT, R34, R26.reuse, PT ;  /* 0x0000001a2200720b */ /* 0x080fe40003f4e000 */
[C---:B------:R-:W-:Y:S01]  /*0510*/  LOP3.LUT R18, R2.reuse, 0x4, RZ, 0xfc, !PT ;  /* 0x0000000402127812 */ /* 0x040fe200078efcff */
[----:B------:R1:W2:Y:S01]  /*0520*/  @P0 LDG.E.EL.128 R20, desc[UR6][R4.64] ;  /* 0x0000000604140981 */ /* 0x0002a2000c2e1d00 */
[----:B------:R-:W-:Y:S02]  /*0530*/  P2R R56, PR, RZ, 0x4 ;  /* 0x00000004ff387803 */ /* 0x000fe40000000000 */
[----:B------:R-:W-:Y:S02]  /*0540*/  LOP3.LUT R36, R2, 0x8, RZ, 0xfc, !PT ;  /* 0x0000000802247812 */ /* 0x000fe400078efcff */
[----:B------:R-:W-:Y:S02]  /*0550*/  @P3 SEL R27, R27, R35, P1 ;  /* 0x000000231b1b3207 */ /* 0x000fe40000800000 */
[----:B------:R-:W-:-:S02]  /*0560*/  FSETP.NAN.AND P1, PT, R26, R26, PT ;  /* 0x0000001a1a00720b */ /* 0x000fc40003f28000 */
[----:B------:R-:W-:Y:S02]  /*0570*/  LOP3.LUT R38, R2, 0xc, RZ, 0xfc, !PT ;  /* 0x0000000c02267812 */ /* 0x000fe400078efcff */
[----:B------:R-:W-:Y:S02]  /*0580*/  @P2 SEL R26, R26, R34, P1 ;  /* 0x000000221a1a2207 */ /* 0x000fe40000800000 */
[-C--:B------:R-:W-:Y:S02]  /*0590*/  FSETP.GEU.AND P2, PT, R33, R25.reuse, PT ;  /* 0x000000192100720b */ /* 0x080fe40003f4e000 */
[----:B------:R-:W-:Y:S02]  /*05a0*/  FSETP.NAN.AND P1, PT, R25, R25, PT ;  /* 0x000000191900720b */ /* 0x000fe40003f28000 */
[----:B------:R-:W-:Y:S02]  /*05b0*/  P2R R57, PR, RZ, 0x4 ;  /* 0x00000004ff397803 */ /* 0x000fe40000000000 */
[----:B------:R-:W-:-:S02]  /*05c0*/  P2R R55, PR, RZ, 0x8 ;  /* 0x00000008ff377803 */ /* 0x000fc40000000000 */
[----:B------:R-:W-:Y:S02]  /*05d0*/  P2R R52, PR, RZ, 0x10 ;  /* 0x00000010ff347803 */ /* 0x000fe40000000000 */
[----:B------:R-:W-:Y:S02]  /*05e0*/  P2R R47, PR, RZ, 0x20 ;  /* 0x00000020ff2f7803 */ /* 0x000fe40000000000 */
[----:B------:R-:W-:Y:S02]  /*05f0*/  P2R R46, PR, RZ, 0x40 ;  /* 0x00000040ff2e7803 */ /* 0x000fe40000000000 */
[----:B------:R-:W-:Y:S02]  /*0600*/  @P2 SEL R25, R25, R33, P1 ;  /* 0x0000002119192207 */ /* 0x000fe40000800000 */
[-C--:B------:R-:W-:Y:S02]  /*0610*/  FSETP.GEU.AND P2, PT, R32, R24.reuse, PT ;  /* 0x000000182000720b */ /* 0x080fe40003f4e000 */
[----:B------:R-:W-:-:S02]  /*0620*/  FSETP.NAN.AND P1, PT, R24, R24, PT ;  /* 0x000000181800720b */ /* 0x000fc40003f28000 */
[----:B------:R-:W-:-:S09]  /*0630*/  P2R R54, PR, RZ, 0x4 ;  /* 0x00000004ff367803 */ /* 0x000fd20000000000 */
[----:B------:R-:W-:-:S04]  /*0640*/  @P2 SEL R24, R24, R32, P1 ;  /* 0x0000002018182207 */ /* 0x000fc80000800000 */
[-C--:B---3--:R-:W-:Y:S02]  /*0650*/  FSETP.GEU.AND P2, PT, R24, R12.reuse, PT ;  /* 0x0000000c1800720b */ /* 0x088fe40003f4e000 */
[----:B------:R-:W-:Y:S02]  /*0660*/  FSETP.NAN.AND P1, PT, R12, R12, PT ;  /* 0x0000000c0c00720b */ /* 0x000fe40003f28000 */
[----:B------:R-:W-:-:S09]  /*0670*/  P2R R51, PR, RZ, 0x4 ;  /* 0x00000004ff337803 */ /* 0x000fd20000000000 */
[----:B------:R-:W-:Y:S02]  /*0680*/  @P2 SEL R12, R12, R24, P1 ;  /* 0x000000180c0c2207 */ /* 0x000fe40000800000 */
[-C--:B------:R-:W-:Y:S02]  /*0690*/  FSETP.GEU.AND P2, PT, R25, R13.reuse, PT ;  /* 0x0000000d1900720b */ /* 0x080fe40003f4e000 */
        /* <DEDUP_REMOVED lines=10> */
[----:B------:R-:W-:Y:S01]  /*0740*/  @P2 SEL R15, R15, R27, P1 ;  /* 0x0000001b0f0f2207 */ /* 0x000fe20000800000 */
[----:B------:R-:W-:-:S04]  /*0750*/  VIADD R35, R17, 0x4ec0 ;  /* 0x00004ec011237836 */ /* 0x000fc80000000000 */
[----:B-1----:R-:W-:-:S04]  /*0760*/  IMAD.IADD R5, R2, 0x1, R35 ;  /* 0x0000000102057824 */ /* 0x002fc800078e0223 */
[----:B------:R-:W-:-:S04]  /*0770*/  IMAD R5, R16, 0x9880, R5 ;  /* 0x0000988010057824 */ /* 0x000fc800078e0205 */
[----:B------:R-:W-:Y:S01]  /*0780*/  IMAD.WIDE R4, R5, 0x4, R8 ;  /* 0x0000000405047825 */ /* 0x000fe200078e0208 */
[-C--:B--2---:R-:W-:Y:S02]  /*0790*/  FSETP.GEU.AND P2, PT, R15, R23.reuse, PT ;  /* 0x000000170f00720b */ /* 0x084fe40003f4e000 */
        /* <DEDUP_REMOVED lines=13> */
[----:B------:R-:W-:-:S09]  /*0870*/  CS2R R14, SRZ ;  /* 0x00000000000e7805 */ /* 0x000fd2000001ff00 */
[----:B------:R-:W-:Y:S02]  /*0880*/  @P2 SEL R20, R20, R12, P1 ;  /* 0x0000000c14142207 */ /* 0x000fe40000800000 */
[----:B------:R-:W-:-:S06]  /*0890*/  CS2R R12, SRZ ;  /* 0x00000000000c7805 */ /* 0x000fcc000001ff00 */
[----:B------:R1:W2:Y:S01]  /*08a0*/  @P0 LDG.E.EL.128 R12, desc[UR6][R4.64] ;  /* 0x00000006040c0981 */ /* 0x0002a2000c2e1d00 */
[----:B------:R-:W-:Y:S01]  /*08b0*/  P2R R58, PR, RZ, 0x4 ;  /* 0x00000004ff3a7803 */ /* 0x000fe20000000000 */
        /* <DEDUP_REMOVED lines=23> */
[----:B-1----:R-:W-:Y:S01]  /*0a30*/  IMAD.IADD R5, R2, 0x1, R19 ;  /* 0x0000000102057824 */ /* 0x002fe200078e0213 */
        /* <DEDUP_REMOVED lines=12> */
[-C--:B------:R-:W-:Y:S01]  /*0b00*/  FSETP.GEU.AND P2, PT, R12, R20.reuse, PT ;  /* 0x000000140c00720b */ /* 0x080fe20003f4e000 */
[----:B------:R-:W-:Y:S01]  /*0b10*/  IMAD R13, R16, 0x9880, R5 ;  /* 0x00009880100d7824 */ /* 0x000fe200078e0205 */
[----:B------:R-:W-:Y:S02]  /*0b20*/  FSETP.NAN.AND P1, PT, R20, R20, PT ;  /* 0x000000141400720b */ /* 0x000fe40003f28000 */
[----:B------:R-:W-:-:S09]  /*0b30*/  CS2R R4, SRZ ;  /* 0x0000000000047805 */ /* 0x000fd2000001ff00 */
[----:B------:R-:W-:Y:S01]  /*0b40*/  @P2 SEL R20, R20, R12, P1 ;  /* 0x0000000c14142207 */ /* 0x000fe20000800000 */
[----:B------:R-:W-:-:S05]  /*0b50*/  IMAD.WIDE R12, R13, 0x4, R8 ;  /* 0x000000040d0c7825 */ /* 0x000fca00078e0208 */
[----:B------:R1:W2:Y:S01]  /*0b60*/  @P0 LDG.E.EL.128 R4, desc[UR6][R12.64] ;  /* 0x000000060c040981 */ /* 0x0002a2000c2e1d00 */
[----:B------:R-:W-:Y:S01]  /*0b70*/  P2R R67, PR, RZ, 0x4 ;  /* 0x00000004ff437803 */ /* 0x000fe20000000000 */
[----:B------:R-:W-:Y:S01]  /*0b80*/  IMAD.IADD R15, R18, 0x1, R17 ;  /* 0x00000001120f7824 */ /* 0x000fe200078e0211 */
[----:B------:R-:W-:Y:S02]  /*0b90*/  CS2R R24, SRZ ;  /* 0x0000000000187805 */ /* 0x000fe4000001ff00 */
[----:B------:R-:W-:Y:S02]  /*0ba0*/  CS2R R26, SRZ ;  /* 0x00000000001a7805 */ /* 0x000fe4000001ff00 */
[----:B-1----:R-:W-:Y:S02]  /*0bb0*/  CS2R R12, SRZ ;  /* 0x00000000000c7805 */ /* 0x002fe4000001ff00 */
[-C--:B--2---:R-:W-:Y:S02]  /*0bc0*/  FSETP.GEU.AND P2, PT, R20, R4.reuse, PT ;  /* 0x000000041400720b */ /* 0x084fe40003f4e000 */
[----:B------:R-:W-:-:S02]  /*0bd0*/  FSETP.NAN.AND P1, PT, R4, R4, PT ;  /* 0x000000040400720b */ /* 0x000fc40003f28000 */
        /* <DEDUP_REMOVED lines=11> */
[----:B------:R-:W-:Y:S01]  /*0c90*/  FSETP.NAN.AND P1, PT, R7, R7, PT ;  /* 0x000000070700720b */ /* 0x000fe20003f28000 */
[----:B------:R-:W-:Y:S01]  /*0ca0*/  IMAD R21, R16, 0x9880, R15 ;  /* 0x0000988010157824 */ /* 0x000fe200078e020f */
[----:B------:R-:W-:-:S09]  /*0cb0*/  CS2R R14, SRZ ;  /* 0x00000000000e7805 */ /* 0x000fd2000001ff00 */
[----:B------:R-:W-:Y:S01]  /*0cc0*/  @P2 SEL R7, R7, R23, P1 ;  /* 0x0000001707072207 */ /* 0x000fe20000800000 */
[----:B------:R-:W-:-:S04]  /*0cd0*/  IMAD.IADD R23, R18, 0x1, R31 ;  /* 0x0000000112177824 */ /* 0x000fc800078e021f */
[----:B------:R-:W-:Y:S02]  /*0ce0*/  IMAD R23, R16, 0x9880, R23 ;  /* 0x0000988010177824 */ /* 0x000fe400078e0217 */
[----:B------:R-:W-:-:S04]  /*0cf0*/  IMAD.WIDE R20, R21, 0x4, R8 ;  /* 0x0000000415147825 */ /* 0x000fc800078e0208 */
[----:B------:R-:W-:Y:S01]  /*0d00*/  IMAD.WIDE R22, R23, 0x4, R8 ;  /* 0x0000000417167825 */ /* 0x000fe200078e0208 */
[----:B------:R1:W2:Y:S04]  /*0d10*/  @P0 LDG.E.EL.128 R24, desc[UR6][R20.64] ;  /* 0x0000000614180981 */ /* 0x0002a8000c2e1d00 */
[----:B------:R3:W2:Y:S01]  /*0d20*/  @P0 LDG.E.EL.128 R12, desc[UR6][R22.64] ;  /* 0x00000006160c0981 */ /* 0x0006a2000c2e1d00 */
[----:B------:R-:W-:Y:S01]  /*0d30*/  P2R R70, PR, RZ, 0x4 ;  /* 0x00000004ff467803 */ /* 0x000fe20000000000 */
[----:B-1----:R-:W-:Y:S01]  /*0d40*/  IMAD.IADD R21, R18, 0x1, R39 ;  /* 0x0000000112157824 */ /* 0x002fe200078e0227 */
[----:B---3--:R-:W-:Y:S02]  /*0d50*/  CS2R R22, SRZ ;  /* 0x0000000000167805 */ /* 0x008fe4000001ff00 */
[----:B--2---:R-:W-:-:S02]  /*0d60*/  FSETP.GT.AND P2, PT, R12, R24, PT ;  /* 0x000000180c00720b */ /* 0x004fc40003f44000 */
[----:B------:R-:W-:Y:S02]  /*0d70*/  FSETP.NAN.AND P1, PT, R12, R12, PT ;  /* 0x0000000c0c00720b */ /* 0x000fe40003f28000 */
[----:B------:R-:W-:-:S09]  /*0d80*/  P2R R74, PR, RZ, 0x4 ;  /* 0x00000004ff4a7803 */ /* 0x000fd20000000000 */
[----:B------:R-:W-:Y:S02]  /*0d90*/  @!P2 SEL R12, R12, R24, P1 ;  /* 0x000000180c0ca207 */ /* 0x000fe40000800000 */
[C---:B------:R-:W-:Y:S02]  /*0da0*/  FSETP.GT.AND P2, PT, R13.reuse, R25, PT ;  /* 0x000000190d00720b */ /* 0x040fe40003f44000 */
[----:B------:R-:W-:-:S11]  /*0db0*/  FSETP.NAN.AND P1, PT, R13, R13, PT ;  /* 0x0000000d0d00720b */ /* 0x000fd60003f28000 */
[----:B------:R-:W-:Y:S01]  /*0dc0*/  @!P2 SEL R13, R13, R25, P1 ;  /* 0x000000190d0da207 */ /* 0x000fe20000800000 */
[----:B------:R-:W-:Y:S01]  /*0dd0*/  IMAD R25, R16, 0x9880, R21 ;  /* 0x0000988010197824 */ /* 0x000fe200078e0215 */
[----:B------:R-:W-:-:S03]  /*0de0*/  CS2R R20, SRZ ;  /* 0x0000000000147805 */ /* 0x000fc6000001ff00 */
[----:B------:R-:W-:-:S05]  /*0df0*/  IMAD.WIDE R24, R25, 0x4, R8 ;  /* 0x0000000419187825 */ /* 0x000fca00078e0208 */
[----:B------:R-:W2:Y:S01]  /*0e00*/  @P0 LDG.E.EL.128 R20, desc[UR6][R24.64] ;  /* 0x0000000618140981 */ /* 0x000ea2000c2e1d00 */
[----:B------:R-:W-:Y:S02]  /*0e10*/  P2R R75, PR, RZ, 0x4 ;  /* 0x00000004ff4b7803 */ /* 0x000fe40000000000 */
[C---:B------:R-:W-:Y:S02]  /*0e20*/  FSETP.GT.AND P2, PT, R14.reuse, R26, PT ;  /* 0x0000001a0e00720b */ /* 0x040fe40003f44000 */
[----:B------:R-:W-:Y:S02]  /*0e30*/  FSETP.NAN.AND P1, PT, R14, R14, PT ;  /* 0x0000000e0e00720b */ /* 0x000fe40003f28000 */
[----:B------:R-:W-:-:S09]  /*0e40*/  P2R R76, PR, RZ, 0x4 ;  /* 0x00000004ff4c7803 */ /* 0x000fd20000000000 */
[----:B------:R-:W-:Y:S02]  /*0e50*/  @!P2 SEL R14, R14, R26, P1 ;  /* 0x0000001a0e0ea207 */ /* 0x000fe40000800000 */
[C---:B------:R-:W-:Y:S02]  /*0e60*/  FSETP.GT.AND P2, PT, R15.reuse, R27, PT ;  /* 0x0000001b0f00720b */ /* 0x040fe40003f44000 */
[----:B------:R-:W-:Y:S02]  /*0e70*/  FSETP.NAN.AND P1, PT, R15, R15, PT ;  /* 0x0000000f0f00720b */ /* 0x000fe40003f28000 */
[----:B------:R-:W-:-:S09]  /*0e80*/  P2R R77, PR, RZ, 0x4 ;  /* 0x00000004ff4d7803 */ /* 0x000fd20000000000 */
[----:B------:R-:W-:-:S04]  /*0e90*/  @!P2 SEL R15, R15, R27, P1 ;  /* 0x0000001b0f0fa207 */ /* 0x000fc80000800000 */
        /* <DEDUP_REMOVED lines=13> */
[----:B------:R-:W-:Y:S01]  /*0f70*/  IMAD.IADD R13, R18, 0x1, R41 ;  /* 0x00000001120d7824 */ /* 0x000fe200078e0229 */
[----:B------:R-:W-:-:S03]  /*0f80*/  FSETP.NAN.AND P1, PT, R20, R20, PT ;  /* 0x000000141400720b */ /* 0x000fc60003f28000 */
[----:B------:R-:W-:Y:S01]  /*0f90*/  IMAD R25, R16, 0x9880, R13 ;  /* 0x0000988010197824 */ /* 0x000fe200078e020d */
[----:B------:R-:W-:-:S03]  /*0fa0*/  CS2R R14, SRZ ;  /* 0x00000000000e7805 */ /* 0x000fc6000001ff00 */
[----:B------:R-:W-:-:S04]  /*0fb0*/  IMAD.WIDE R24, R25, 0x4, R8 ;  /* 0x0000000419187825 */ /* 0x000fc800078e0208 */
[----:B------:R-:W-:Y:S02]  /*0fc0*/  @P2 SEL R20, R20, R12, P1 ;  /* 0x0000000c14142207 */ /* 0x000fe40000800000 */
[----:B------:R-:W-:-:S06]  /*0fd0*/  CS2R R12, SRZ ;  /* 0x00000000000c7805 */ /* 0x000fcc000001ff00 */
[----:B------:R-:W2:Y:S01]  /*0fe0*/  @P0 LDG.E.EL.128 R12, desc[UR6][R24.64] ;  /* 0x00000006180c0981 */ /* 0x000ea2000c2e1d00 */
[----:B------:R-:W-:Y:S02]  /*0ff0*/  P2R R79, PR, RZ, 0x4 ;  /* 0x00000004ff4f7803 */ /* 0x000fe40000000000 */
        /* <DEDUP_REMOVED lines=10> */
[----:B------:R-:W-:Y:S01]  /*10a0*/  P2R R84, PR, RZ, 0x4 ;  /* 0x00000004ff547803 */ /* 0x000fe20000000000 */
[----:B------:R-:W-:-:S08]  /*10b0*/  IMAD.IADD R21, R18, 0x1, R37 ;  /* 0x0000000112157824 */ /* 0x000fd000078e0225 */
[----:B------:R-:W-:Y:S02]  /*10c0*/  @P2 SEL R14, R14, R22, P1 ;  /* 0x000000160e0e2207 */ /* 0x000fe40000800000 */
[-C--:B------:R-:W-:Y:S02]  /*10d0*/  FSETP.GEU.AND P2, PT, R23, R15.reuse, PT ;  /* 0x0000000f1700720b */ /* 0x080fe40003f4e000 */
[----:B------:R-:W-:Y:S01]  /*10e0*/  FSETP.NAN.AND P1, PT, R15, R15, PT ;  /* 0x0000000f0f00720b */ /* 0x000fe20003f28000 */
[----:B------:R-:W-:Y:S01]  /*10f0*/  IMAD R25, R16, 0x9880, R21 ;  /* 0x0000988010197824 */ /* 0x000fe200078e0215 */
[----:B------:R-:W-:-:S03]  /*1100*/  CS2R R20, SRZ ;  /* 0x0000000000147805 */ /* 0x000fc6000001ff00 */
[----:B------:R-:W-:-:S06]  /*1110*/  IMAD.WIDE R24, R25, 0x4, R8 ;  /* 0x0000000419187825 */ /* 0x000fcc00078e0208 */
        /* <DEDUP_REMOVED lines=68> */
[----:B------:R1:W2:Y:S01]  /*1560*/  @P0 LDG.E.EL.128 R12, desc[UR6][R24.64] ;  /* 0x00000006180c0981 */ /* 0x0002a2000c2e1d00 */
[----:B------:R-:W-:Y:S01]  /*1570*/  P2R R97, PR, RZ, 0x4 ;  /* 0x00000004ff617803 */ /* 0x000fe20000000000 */
[----:B------:R-:W-:Y:S01]  /*1580*/  IMAD.IADD R43, R36, 0x1, R31 ;  /* 0x00000001242b7824 */ /* 0x000fe200078e021f */
[----:B------:R-:W-:-:S03]  /*1590*/  CS2R R26, SRZ ;  /* 0x00000000001a7805 */ /* 0x000fc6000001ff00 */
[----:B------:R-:W-:Y:S01]  /*15a0*/  IMAD R43, R16, 0x9880, R43 ;  /* 0x00009880102b7824 */ /* 0x000fe200078e022b */
[----:B-1----:R-:W-:-:S03]  /*15b0*/  CS2R R24, SRZ ;  /* 0x0000000000187805 */ /* 0x002fc6000001ff00 */
        /* <DEDUP_REMOVED lines=16> */
[----:B------:R-:W-:Y:S01]  /*16c0*/  @P2 SEL R15, R15, R23, P1 ;  /* 0x000000170f0f2207 */ /* 0x000fe20000800000 */
[----:B------:R-:W-:-:S04]  /*16d0*/  IMAD.IADD R23, R36, 0x1, R17 ;  /* 0x0000000124177824 */ /* 0x000fc800078e0211 */
[----:B------:R-:W-:Y:S01]  /*16e0*/  IMAD R29, R16, 0x9880, R23 ;  /* 0x00009880101d7824 */ /* 0x000fe200078e0217 */
[----:B------:R-:W-:-:S03]  /*16f0*/  CS2R R22, SRZ ;  /* 0x0000000000167805 */ /* 0x000fc6000001ff00 */
[----:B------:R-:W-:-:S03]  /*1700*/  IMAD.WIDE R28, R29, 0x4, R8 ;  /* 0x000000041d1c7825 */ /* 0x000fc600078e0208 */
[----:B------:R-:W2:Y:S04]  /*1710*/  @P0 LDG.E.EL.128 R20, desc[UR6][R42.64] ;  /* 0x000000062a140981 */ /* 0x000ea8000c2e1d00 */
[----:B------:R-:W2:Y:S01]  /*1720*/  @P0 LDG.E.EL.128 R24, desc[UR6][R28.64] ;  /* 0x000000061c180981 */ /* 0x000ea2000c2e1d00 */
[----:B------:R-:W-:Y:S02]  /*1730*/  P2R R101, PR, RZ, 0x4 ;  /* 0x00000004ff657803 */ /* 0x000fe40000000000 */
[C---:B--2---:R-:W-:Y:S02]  /*1740*/  FSETP.GT.AND P2, PT, R20.reuse, R24, PT ;  /* 0x000000181400720b */ /* 0x044fe40003f44000 */
[----:B------:R-:W-:Y:S02]  /*1750*/  FSETP.NAN.AND P1, PT, R20, R20, PT ;  /* 0x000000141400720b */ /* 0x000fe40003f28000 */
[----:B------:R-:W-:-:S09]  /*1760*/  P2R R113, PR, RZ, 0x4 ;  /* 0x00000004ff717803 */ /* 0x000fd20000000000 */
[----:B------:R-:W-:Y:S02]  /*1770*/  @!P2 SEL R20, R20, R24, P1 ;  /* 0x000000181414a207 */ /* 0x000fe40000800000 */
[C---:B------:R-:W-:Y:S02]  /*1780*/  FSETP.GT.AND P2, PT, R21.reuse, R25, PT ;  /* 0x000000191500720b */ /* 0x040fe40003f44000 */
[----:B------:R-:W-:Y:S02]  /*1790*/  FSETP.NAN.AND P1, PT, R21, R21, PT ;  /* 0x000000151500720b */ /* 0x000fe40003f28000 */
[----:B------:R-:W-:-:S09]  /*17a0*/  P2R R114, PR, RZ, 0x4 ;  /* 0x00000004ff727803 */ /* 0x000fd20000000000 */
[----:B------:R-:W-:Y:S02]  /*17b0*/  @!P2 SEL R21, R21, R25, P1 ;  /* 0x000000191515a207 */ /* 0x000fe40000800000 */
[C---:B------:R-:W-:Y:S02]  /*17c0*/  FSETP.GT.AND P2, PT, R22.reuse, R26, PT ;  /* 0x0000001a1600720b */ /* 0x040fe40003f44000 */
[----:B------:R-:W-:Y:S02]  /*17d0*/  FSETP.NAN.AND P1, PT, R22, R22, PT ;  /* 0x000000161600720b */ /* 0x000fe40003f28000 */
[----:B------:R-:W-:Y:S01]  /*17e0*/  P2R R121, PR, RZ, 0x4 ;  /* 0x00000004ff797803 */ /* 0x000fe20000000000 */
[----:B------:R-:W-:-:S08]  /*17f0*/  IMAD.IADD R25, R36, 0x1, R39 ;  /* 0x0000000124197824 */ /* 0x000fd000078e0227 */
[----:B------:R-:W-:Y:S02]  /*1800*/  @!P2 SEL R22, R22, R26, P1 ;  /* 0x0000001a1616a207 */ /* 0x000fe40000800000 */
[C---:B------:R-:W-:Y:S02]  /*1810*/  FSETP.GT.AND P2, PT, R23.reuse, R27, PT ;  /* 0x0000001b1700720b */ /* 0x040fe40003f44000 */
[----:B------:R-:W-:Y:S01]  /*1820*/  FSETP.NAN.AND P1, PT, R23, R23, PT ;  /* 0x000000171700720b */ /* 0x000fe20003f28000 */
[----:B------:R-:W-:Y:S01]  /*1830*/  IMAD R29, R16, 0x9880, R25 ;  /* 0x00009880101d7824 */ /* 0x000fe200078e0219 */
[----:B------:R-:W-:-:S03]  /*1840*/  CS2R R24, SRZ ;  /* 0x0000000000187805 */ /* 0x000fc6000001ff00 */
[----:B------:R-:W-:-:S06]  /*1850*/  IMAD.WIDE R28, R29, 0x4, R8 ;  /* 0x000000041d1c7825 */ /* 0x000fcc00078e0208 */
[----:B------:R-:W-:Y:S02]  /*1860*/  @!P2 SEL R23, R23, R27, P1 ;  /* 0x0000001b1717a207 */ /* 0x000fe40000800000 */
        /* <DEDUP_REMOVED lines=139> */
[----:B------:R1:W2:Y:S01]  /*2120*/  @P0 LDG.E.EL.128 R28, desc[UR6][R42.64] ;  /* 0x000000062a1c0981 */ /* 0x0002a2000c2e1d00 */
[----:B------:R-:W-:Y:S01]  /*2130*/  P2R R128, PR, RZ, 0x4 ;  /* 0x00000004ff807803 */ /* 0x000fe20000000000 */
[----:B------:R-:W-:-:S04]  /*2140*/  IMAD.IADD R39, R38, 0x1, R39 ;  /* 0x0000000126277824 */ /* 0x000fc800078e0227 */
[----:B------:R-:W-:-:S04]  /*2150*/  IMAD R39, R16, 0x9880, R39 ;  /* 0x0000988010277824 */ /* 0x000fc800078e0227 */
[----:B-1----:R-:W-:Y:S01]  /*2160*/  IMAD.WIDE R42, R39, 0x4, R8 ;  /* 0x00000004272a7825 */ /* 0x002fe200078e0208 */
        /* <DEDUP_REMOVED lines=14> */
[----:B------:R-:W-:-:S09]  /*2250*/  CS2R R28, SRZ ;  /* 0x00000000001c7805 */ /* 0x000fd2000001ff00 */
[----:B------:R-:W-:Y:S02]  /*2260*/  @!P2 SEL R27, R27, R31, P1 ;  /* 0x0000001f1b1ba207 */ /* 0x000fe40000800000 */
[----:B------:R-:W-:-:S06]  /*2270*/  CS2R R30, SRZ ;  /* 0x00000000001e7805 */ /* 0x000fcc000001ff00 */
[----:B------:R-:W2:Y:S01]  /*2280*/  @P0 LDG.E.EL.128 R28, desc[UR6][R42.64] ;  /* 0x000000062a1c0981 */ /* 0x000ea2000c2e1d00 */
[----:B------:R-:W-:Y:S01]  /*2290*/  P2R R165, PR, RZ, 0x4 ;  /* 0x00000004ffa57803 */ /* 0x000fe20000000000 */
[----:B------:R-:W-:-:S04]  /*22a0*/  IMAD.IADD R41, R38, 0x1, R41 ;  /* 0x0000000126297824 */ /* 0x000fc800078e0229 */
        /* <DEDUP_REMOVED lines=21> */
[----:B------:R-:W-:-:S04]  /*2400*/  IMAD.IADD R37, R38, 0x1, R37 ;  /* 0x0000000126257824 */ /* 0x000fc800078e0225 */
[----:B------:R-:W-:-:S04]  /*2410*/  IMAD R37, R16, 0x9880, R37 ;  /* 0x0000988010257824 */ /* 0x000fc800078e0225 */
[----:B-1----:R-:W-:Y:S01]  /*2420*/  IMAD.WIDE R40, R37, 0x4, R8 ;  /* 0x0000000425287825 */ /* 0x002fe200078e0208 */
        /* <DEDUP_REMOVED lines=41> */
[----:B------:R-:W-:Y:S01]  /*26c0*/  IMAD.IADD R33, R38, 0x1, R33 ;  /* 0x0000000126217824 */ /* 0x000fe200078e0221 */
[----:B-1----:R-:W-:Y:S02]  /*26d0*/  CS2R R34, SRZ ;  /* 0x0000000000227805 */ /* 0x002fe4000001ff00 */
[-C--:B--2---:R-:W-:Y:S02]  /*26e0*/  FSETP.GEU.AND P2, PT, R28, R24.reuse, PT ;  /* 0x000000181c00720b */ /* 0x084fe40003f4e000 */
[----:B------:R-:W-:Y:S02]  /*26f0*/  FSETP.NAN.AND P1, PT, R24, R24, PT ;  /* 0x000000181800720b */ /* 0x000fe40003f28000 */
[----:B------:R-:W-:-:S09]  /*2700*/  P2R R143, PR, RZ, 0x4 ;  /* 0x00000004ff8f7803 */ /* 0x000fd20000000000 */
[----:B------:R-:W-:Y:S02]  /*2710*/  @P2 SEL R24, R24, R28, P1 ;  /* 0x0000001c18182207 */ /* 0x000fe40000800000 */
[-C--:B------:R-:W-:Y:S02]  /*2720*/  FSETP.GEU.AND P2, PT, R29, R25.reuse, PT ;  /* 0x000000191d00720b */ /* 0x080fe40003f4e000 */
[----:B------:R-:W-:-:S11]  /*2730*/  FSETP.NAN.AND P1, PT, R25, R25, PT ;  /* 0x000000191900720b */ /* 0x000fd60003f28000 */
[----:B------:R-:W-:Y:S01]  /*2740*/  @P2 SEL R25, R25, R29, P1 ;  /* 0x0000001d19192207 */ /* 0x000fe20000800000 */
[----:B------:R-:W-:Y:S01]  /*2750*/  IMAD R29, R16, 0x9880, R33 ;  /* 0x00009880101d7824 */ /* 0x000fe200078e0221 */
[----:B------:R-:W-:-:S03]  /*2760*/  CS2R R32, SRZ ;  /* 0x0000000000207805 */ /* 0x000fc6000001ff00 */
[----:B------:R-:W-:-:S05]  /*2770*/  IMAD.WIDE R28, R29, 0x4, R8 ;  /* 0x000000041d1c7825 */ /* 0x000fca00078e0208 */
[----:B------:R1:W2:Y:S01]  /*2780*/  @P0 LDG.E.EL.128 R32, desc[UR6][R28.64] ;  /* 0x000000061c200981 */ /* 0x0002a2000c2e1d00 */
[----:B------:R-:W-:Y:S02]  /*2790*/  P2R R144, PR, RZ, 0x4 ;  /* 0x00000004ff907803 */ /* 0x000fe40000000000 */
        /* <DEDUP_REMOVED lines=8> */
[----:B------:R-:W-:Y:S01]  /*2820*/  IMAD.IADD R19, R38, 0x1, R19 ;  /* 0x0000000126137824 */ /* 0x000fe200078e0213 */
[----:B-1----:R-:W-:-:S03]  /*2830*/  CS2R R28, SRZ ;  /* 0x00000000001c7805 */ /* 0x002fc6000001ff00 */
[----:B------:R-:W-:Y:S01]  /*2840*/  IMAD R19, R16, 0x9880, R19 ;  /* 0x0000988010137824 */ /* 0x000fe200078e0213 */
[----:B------:R-:W-:Y:S02]  /*2850*/  CS2R R30, SRZ ;  /* 0x00000000001e7805 */ /* 0x000fe4000001ff00 */
        /* <DEDUP_REMOVED lines=13> */
[----:B------:R-:W-:-:S11]  /*2930*/  FSETP.NAN.AND P1, PT, R32, R32, PT ;  /* 0x000000202000720b */ /* 0x000fd60003f28000 */
[----:B------:R-:W-:Y:S01]  /*2940*/  @P2 SEL R32, R32, R24, P1 ;  /* 0x0000001820202207 */ /* 0x000fe20000800000 */
[----:B------:R-:W-:-:S05]  /*2950*/  IMAD.WIDE R24, R19, 0x4, R8 ;  /* 0x0000000413187825 */ /* 0x000fca00078e0208 */
[----:B------:R1:W2:Y:S01]  /*2960*/  @P0 LDG.E.EL.128 R28, desc[UR6][R24.64] ;  /* 0x00000006181c0981 */ /* 0x0002a2000c2e1d00 */
[----:B------:R-:W-:Y:S01]  /*2970*/  P2R R45, PR, RZ, 0x4 ;  /* 0x00000004ff2d7803 */ /* 0x000fe20000000000 */
[----:B------:R-:W-:-:S04]  /*2980*/  VIADD R17, R17, 0x9b00 ;  /* 0x00009b0011117836 */ /* 0x000fc80000000000 */
[----:B------:R-:W-:Y:S01]  /*2990*/  IMAD.IADD R19, R2, 0x1, R17 ;  /* 0x0000000102137824 */ /* 0x000fe200078e0211 */
[----:B------:R-:W-:-:S03]  /*29a0*/  CS2R R26, SRZ ;  /* 0x00000000001a7805 */ /* 0x000fc6000001ff00 */
[----:B------:R-:W-:Y:S01]  /*29b0*/  IMAD R19, R16, 0x9880, R19 ;  /* 0x0000988010137824 */ /* 0x000fe200078e0213 */
[----:B-1----:R-:W-:Y:S02]  /*29c0*/  CS2R R24, SRZ ;  /* 0x0000000000187805 */ /* 0x002fe4000001ff00 */
[-C--:B--2---:R-:W-:Y:S02]  /*29d0*/  FSETP.GEU.AND P2, PT, R32, R28.reuse, PT ;  /* 0x0000001c2000720b */ /* 0x084fe40003f4e000 */
[----:B------:R-:W-:-:S11]  /*29e0*/  FSETP.NAN.AND P1, PT, R28, R28, PT ;  /* 0x0000001c1c00720b */ /* 0x000fd60003f28000 */
[----:B------:R-:W-:Y:S02]  /*29f0*/  @P2 SEL R28, R28, R32, P1 ;  /* 0x000000201c1c2207 */ /* 0x000fe40000800000 */
[-C--:B------:R-:W-:Y:S02]  /*2a00*/  FSETP.GEU.AND P1, PT, R33, R29.reuse, PT ;  /* 0x0000001d2100720b */ /* 0x080fe40003f2e000 */
[----:B------:R-:W-:-:S11]  /*2a10*/  FSETP.NAN.AND P3, PT, R29, R29, PT ;  /* 0x0000001d1d00720b */ /* 0x000fd60003f68000 */
[----:B------:R-:W-:Y:S01]  /*2a20*/  @P1 SEL R29, R29, R33, P3 ;  /* 0x000000211d1d1207 */ /* 0x000fe20001800000 */
[----:B------:R-:W-:-:S05]  /*2a30*/  IMAD.WIDE R32, R19, 0x4, R8 ;  /* 0x0000000413207825 */ /* 0x000fca00078e0208 */
[----:B------:R-:W2:Y:S01]  /*2a40*/  @P0 LDG.E.EL.128 R24, desc[UR6][R32.64] ;  /* 0x0000000620180981 */ /* 0x000ea2000c2e1d00 */
[-C--:B------:R-:W-:Y:S02]  /*2a50*/  FSETP.GEU.AND P4, PT, R34, R30.reuse, PT ;  /* 0x0000001e2200720b */ /* 0x080fe40003f8e000 */
[----:B------:R-:W-:Y:S02]  /*2a60*/  P2R R41, PR, RZ, 0x2 ;  /* 0x00000002ff297803 */ /* 0x000fe40000000000 */
[----:B------:R-:W-:Y:S02]  /*2a70*/  FSETP.GEU.AND P1, PT, R35, R31, PT ;  /* 0x0000001f2300720b */ /* 0x000fe40003f2e000 */
[----:B------:R-:W-:Y:S02]  /*2a80*/  FSETP.NAN.AND P3, PT, R30, R30, PT ;  /* 0x0000001e1e00720b */ /* 0x000fe40003f68000 */
[----:B------:R-:W-:-:S05]  /*2a90*/  P2R R133, PR, RZ, 0x2 ;  /* 0x00000002ff857803 */ /* 0x000fca0000000000 */
[----:B------:R-:W-:Y:S02]  /*2aa0*/  @P4 SEL R30, R30, R34, P3 ;  /* 0x000000221e1e4207 */ /* 0x000fe40001800000 */
[----:B------:R-:W-:-:S04]  /*2ab0*/  FSETP.NAN.AND P3, PT, R31, R31, PT ;  /* 0x0000001f1f00720b */ /* 0x000fc80003f68000 */
[----:B------:R-:W-:Y:S02]  /*2ac0*/  @P1 SEL R31, R31, R35, P3 ;  /* 0x000000231f1f1207 */ /* 0x000fe40001800000 */
        /* <DEDUP_REMOVED lines=42> */
[----:B------:R1:W2:Y:S01]  /*2d70*/  @P0 LDG.E.EL.128 R12, desc[UR6][R18.64] ;  /* 0x00000006120c0981 */ /* 0x0002a2000c2e1d00 */
[----:B------:R-:W-:-:S04]  /*2d80*/  IMAD.IADD R17, R38, 0x1, R17 ;  /* 0x0000000126117824 */ /* 0x000fc800078e0211 */
[----:B------:R-:W-:-:S04]  /*2d90*/  IMAD R17, R16, 0x9880, R17 ;  /* 0x0000988010117824 */ /* 0x000fc800078e0211 */
[----:B------:R-:W-:Y:S01]  /*2da0*/  IMAD.WIDE R8, R17, 0x4, R8 ;  /* 0x0000000411087825 */ /* 0x000fe200078e0208 */
[----:B------:R-:W-:Y:S02]  /*2db0*/  CS2R R16, SRZ ;  /* 0x0000000000107805 */ /* 0x000fe4000001ff00 */
[----:B-1----:R-:W-:-:S06]  /*2dc0*/  CS2R R18, SRZ ;  /* 0x0000000000127805 */ /* 0x002fcc000001ff00 */
[----:B------:R-:W3:Y:S01]  /*2dd0*/  @P0 LDG.E.EL.128 R16, desc[UR6][R8.64] ;  /* 0x0000000608100981 */ /* 0x000ee2000c2e1d00 */
[----:B------:R-:W-:Y:S02]  /*2de0*/  P2R R153, PR, RZ, 0x2 ;  /* 0x00000002ff997803 */ /* 0x000fe40000000000 */
        /* <DEDUP_REMOVED lines=17> */
[----:B------:R-:W-:-:S04]  /*2f00*/  ISETP.NE.AND P1, PT, R129, RZ, PT ;  /* 0x000000ff8100720c */ /* 0x000fc80003f25270 */
[----:B------:R-:W-:Y:S02]  /*2f10*/  P2R R164, PR, RZ, 0x2 ;  /* 0x00000002ffa47803 */ /* 0x000fe40000000000 */
        /* <DEDUP_REMOVED lines=22> */
[----:B------:R-:W-:Y:S02]  /*3080*/  ISETP.NE.AND P1, PT, R114, RZ, PT ;  /* 0x000000ff7200720c */ /* 0x000fe40003f25270 */
[----:B---3--:R-:W-:Y:S02]  /*3090*/  FSETP.GEU.AND P3, PT, R28, R16, PT ;  /* 0x000000101c00720b */ /* 0x008fe40003f6e000 */
[----:B------:R-:W-:Y:S02]  /*30a0*/  P2R R55, PR, RZ, 0x2 ;  /* 0x00000002ff377803 */ /* 0x000fe40000000000 */
[----:B------:R-:W-:-:S04]  /*30b0*/  ISETP.NE.AND P1, PT, R121, RZ, PT ;  /* 0x000000ff7900720c */ /* 0x000fc80003f25270 */
[----:B------:R-:W-:Y:S02]  /*30c0*/  P2R R37, PR, RZ, 0x2 ;  /* 0x00000002ff257803 */ /* 0x000fe40000000000 */
[----:B------:R-:W-:Y:S02]  /*30d0*/  ISETP.NE.AND P1, PT, R126, RZ, PT ;  /* 0x000000ff7e00720c */ /* 0x000fe40003f25270 */
[----:B------:R-:W-:Y:S02]  /*30e0*/  FSETP.NAN.AND P4, PT, R16, R16, PT ;  /* 0x000000101000720b */ /* 0x000fe40003f88000 */
[----:B------:R-:W-:Y:S02]  /*30f0*/  P2R R36, PR, RZ, 0x2 ;  /* 0x00000002ff247803 */ /* 0x000fe40000000000 */
[----:B------:R-:W-:Y:S02]  /*3100*/  ISETP.NE.AND P1, PT, R74, RZ, PT ;  /* 0x000000ff4a00720c */ /* 0x000fe40003f25270 */
[----:B------:R-:W-:-:S02]  /*3110*/  @P3 SEL R16, R16, R28, P4 ;  /* 0x0000001c10103207 */ /* 0x000fc40002000000 */
[----:B------:R-:W-:Y:S02]  /*3120*/  FSETP.GEU.AND P4, PT, R29, R17, PT ;  /* 0x000000111d00720b */ /* 0x000fe40003f8e000 */
        /* <DEDUP_REMOVED lines=8> */
[-C--:B------:R-:W-:Y:S02]  /*31b0*/  FSETP.GEU.AND P5, PT, R30, R18.reuse, PT ;  /* 0x000000121e00720b */ /* 0x080fe40003fae000 */
[----:B------:R-:W-:Y:S02]  /*31c0*/  P2R R32, PR, RZ, 0x2 ;  /* 0x00000002ff207803 */ /* 0x000fe40000000000 */
[----:B------:R-:W-:Y:S02]  /*31d0*/  ISETP.NE.AND P1, PT, R48, RZ, PT ;  /* 0x000000ff3000720c */ /* 0x000fe40003f25270 */
[----:B------:R-:W-:Y:S02]  /*31e0*/  FSETP.NAN.AND P6, PT, R18, R18, PT ;  /* 0x000000121200720b */ /* 0x000fe40003fc8000 */
[----:B------:R-:W-:Y:S02]  /*31f0*/  P2R R23, PR, RZ, 0x2 ;  /* 0x00000002ff177803 */ /* 0x000fe40000000000 */
[----:B------:R-:W-:-:S03]  /*3200*/  ISETP.NE.AND P1, PT, R47, RZ, PT ;  /* 0x000000ff2f00720c */ /* 0x000fc60003f25270 */
[----:B------:R-:W-:Y:S02]  /*3210*/  @P5 SEL R18, R18, R30, P6 ;  /* 0x0000001e12125207 */ /* 0x000fe40003000000 */
[----:B------:R-:W-:Y:S02]  /*3220*/  P2R R22, PR, RZ, 0x2 ;  /* 0x00000002ff167803 */ /* 0x000fe40000000000 */
[----:B------:R-:W-:Y:S02]  /*3230*/  ISETP.NE.AND P1, PT, R52, RZ, PT ;  /* 0x000000ff3400720c */ /* 0x000fe40003f25270 */
[----:B------:R-:W-:Y:S02]  /*3240*/  FSETP.GEU.AND P6, PT, R31, R19, PT ;  /* 0x000000131f00720b */ /* 0x000fe40003fce000 */
[----:B------:R-:W-:Y:S02]  /*3250*/  P2R R21, PR, RZ, 0x2 ;  /* 0x00000002ff157803 */ /* 0x000fe40000000000 */
[----:B------:R-:W-:-:S04]  /*3260*/  ISETP.NE.AND P1, PT, R46, RZ, PT ;  /* 0x000000ff2e00720c */ /* 0x000fc80003f25270 */
[----:B------:R-:W-:Y:S02]  /*3270*/  P2R R20, PR, RZ, 0x2 ;  /* 0x00000002ff147803 */ /* 0x000fe40000000000 */
[----:B------:R-:W-:-:S04]  /*3280*/  FSETP.NAN.AND P1, PT, R19, R19, PT ;  /* 0x000000131300720b */ /* 0x000fc80003f28000 */
[----:B------:R-:W-:Y:S02]  /*3290*/  @P6 SEL R19, R19, R31, P1 ;  /* 0x0000001f13136207 */ /* 0x000fe40000800000 */
[----:B------:R-:W-:-:S04]  /*32a0*/  ISETP.NE.AND P1, PT, R20, RZ, PT ;  /* 0x000000ff1400720c */ /* 0x000fc80003f25270 */
[----:B------:R-:W-:Y:S02]  /*32b0*/  SEL R8, RZ, 0x1, !P1 ;  /* 0x00000001ff087807 */ /* 0x000fe40004800000 */
        /* <DEDUP_REMOVED lines=10> */
[----:B------:R-:W-:Y:S02]  /*3360*/  ISETP.NE.AND P1, PT, R34, RZ, PT ;  /* 0x000000ff2200720c */ /* 0x000fe40003f25270 */
[----:B------:R-:W-:Y:S02]  /*3370*/  P2R R54, PR, RZ, 0x40 ;  /* 0x00000040ff367803 */ /* 0x000fe40000000000 */
[----:B------:R-:W-:Y:S02]  /*3380*/  SEL R28, RZ, 0x1, !P1 ;  /* 0x00000001ff1c7807 */ /* 0x000fe40004800000 */
[----:B------:R-:W-:Y:S02]  /*3390*/  ISETP.NE.AND P1, PT, R35, RZ, PT ;  /* 0x000000ff2300720c */ /* 0x000fe40003f25270 */
[----:B------:R-:W-:-:S02]  /*33a0*/  ISETP.NE.AND P6, PT, R78, RZ, PT ;  /* 0x000000ff4e00720c */ /* 0x000fc40003fc5270 */
[----:B------:R-:W-:Y:S02]  /*33b0*/  SEL R29, RZ, 0x1, !P1 ;  /* 0x00000001ff1d7807 */ /* 0x000fe40004800000 */
[----:B------:R-:W-:Y:S02]  /*33c0*/  ISETP.NE.AND P1, PT, R36, RZ, PT ;  /* 0x000000ff2400720c */ /* 0x000fe40003f25270 */
[----:B------:R-:W-:Y:S02]  /*33d0*/  SEL R28, R28, 0x2, P6 ;  /* 0x000000021c1c7807 */ /* 0x000fe40003000000 */
[----:B------:R-:W-:Y:S02]  /*33e0*/  ISETP.NE.AND P6, PT, R87, RZ, PT ;  /* 0x000000ff5700720c */ /* 0x000fe40003fc5270 */
[----:B------:R-:W-:Y:S02]  /*33f0*/  SEL R30, RZ, 0x1, !P1 ;  /* 0x00000001ff1e7807 */ /* 0x000fe40004800000 */
[----:B------:R-:W-:-:S02]  /*3400*/  ISETP.NE.AND P1, PT, R37, RZ, PT ;  /* 0x000000ff2500720c */ /* 0x000fc40003f25270 */
[----:B------:R-:W-:Y:S02]  /*3410*/  P2R R114, PR, RZ, 0x40 ;  /* 0x00000040ff727803 */ /* 0x000fe40000000000 */
[----:B------:R-:W-:Y:S02]  /*3420*/  ISETP.NE.AND P6, PT, R86, RZ, PT ;  /* 0x000000ff5600720c */ /* 0x000fe40003fc5270 */
[----:B------:R-:W-:Y:S02]  /*3430*/  SEL R31, RZ, 0x1, !P1 ;  /* 0x00000001ff1f7807 */ /* 0x000fe40004800000 */
[----:B------:R-:W-:Y:S02]  /*3440*/  ISETP.NE.AND P1, PT, R55, RZ, PT ;  /* 0x000000ff3700720c */ /* 0x000fe40003f25270 */
[----:B------:R-:W-:Y:S02]  /*3450*/  P2R R113, PR, RZ, 0x40 ;  /* 0x00000040ff717803 */ /* 0x000fe40000000000 */
[----:B------:R-:W-:-:S02]  /*3460*/  ISETP.NE.AND P6, PT, R58, RZ, PT ;  /* 0x000000ff3a00720c */ /* 0x000fc40003fc5270 */
[----:B------:R-:W-:Y:S02]  /*3470*/  P2R R48, PR, RZ, 0x10 ;  /* 0x00000010ff307803 */ /* 0x000fe40000000000 */
[----:B------:R-:W-:Y:S02]  /*3480*/  SEL R32, RZ, 0x1, !P1 ;  /* 0x00000001ff207807 */ /* 0x000fe40004800000 */
[----:B------:R-:W-:Y:S02]  /*3490*/  ISETP.NE.AND P4, PT, R112, RZ, PT ;  /* 0x000000ff7000720c */ /* 0x000fe40003f85270 */
[----:B------:R-:W-:Y:S02]  /*34a0*/  ISETP.NE.AND P1, PT, R56, RZ, PT ;  /* 0x000000ff3800720c */ /* 0x000fe40003f25270 */
[----:B------:R-:W-:Y:S02]  /*34b0*/  P2R R112, PR, RZ, 0x40 ;  /* 0x00000040ff707803 */ /* 0x000fe40000000000 */
[----:B------:R-:W-:-:S02]  /*34c0*/  ISETP.NE.AND P6, PT, R60, RZ, PT ;  /* 0x000000ff3c00720c */ /* 0x000fc40003fc5270 */
[----:B------:R-:W-:Y:S02]  /*34d0*/  SEL R33, RZ, 0x1, !P1 ;  /* 0x00000001ff217807 */ /* 0x000fe40004800000 */
[----:B------:R-:W-:Y:S02]  /*34e0*/  ISETP.NE.AND P1, PT, R57, RZ, PT ;  /* 0x000000ff3900720c */ /* 0x000fe40003f25270 */
[----:B------:R-:W-:Y:S02]  /*34f0*/  P2R R87, PR, RZ, 0x40 ;  /* 0x00000040ff577803 */ /* 0x000fe40000000000 */
        /* <DEDUP_REMOVED lines=8> */
[----:B------:R-:W-:-:S04]  /*3580*/  ISETP.NE.AND P6, PT, R157, RZ, PT ;  /* 0x000000ff9d00720c */ /* 0x000fc80003fc5270 */
[----:B------:R-:W-:Y:S02]  /*3590*/  P2R R80, PR, RZ, 0x40 ;  /* 0x00000040ff507803 */ /* 0x000fe40000000000 */
[----:B------:R-:W-:Y:S02]  /*35a0*/  ISETP.NE.AND P6, PT, R156, RZ, PT ;  /* 0x000000ff9c00720c */ /* 0x000fe40003fc5270 */
[----:B------:R-:W-:Y:S02]  /*35b0*/  P2R R52, PR, RZ, 0x20 ;  /* 0x00000020ff347803 */ /* 0x000fe40000000000 */
[----:B------:R-:W-:Y:S02]  /*35c0*/  ISETP.NE.AND P5, PT, R79, RZ, PT ;  /* 0x000000ff4f00720c */ /* 0x000fe40003fa5270 */
        /* <DEDUP_REMOVED lines=28> */
[----:B------:R-:W-:Y:S02]  /*3790*/  SEL R36, RZ, 0x1, !P1 ;  /* 0x00000001ff247807 */ /* 0x000fe40004800000 */
[----:B------:R-:W-:Y:S02]  /*37a0*/  P2R R50, PR, RZ, 0x40 ;  /* 0x00000040ff327803 */ /* 0x000fe40000000000 */
[----:B------:R-:W-:Y:S02]  /*37b0*/  ISETP.NE.AND P6, PT, R151, RZ, PT ;  /* 0x000000ff9700720c */ /* 0x000fe40003fc5270 */
[----:B------:R-:W-:-:S02]  /*37c0*/  ISETP.NE.AND P1, PT, R129, RZ, PT ;  /* 0x000000ff8100720c */ /* 0x000fc40003f25270 */
[----:B------:R-:W-:Y:S02]  /*37d0*/  P2R R49, PR, RZ, 0x40 ;  /* 0x00000040ff317803 */ /* 0x000fe40000000000 */
[----:B------:R-:W-:Y:S02]  /*37e0*/  SEL R37, RZ, 0x1, !P1 ;  /* 0x00000001ff257807 */ /* 0x000fe40004800000 */
[----:B------:R-:W-:Y:S02]  /*37f0*/  ISETP.NE.AND P6, PT, R150, RZ, PT ;  /* 0x000000ff9600720c */ /* 0x000fe40003fc5270 */
[----:B------:R-:W-:Y:S02]  /*3800*/  ISETP.NE.AND P1, PT, R158, RZ, PT ;  /* 0x000000ff9e00720c */ /* 0x000fe40003f25270 */
[----:B------:R-:W-:Y:S02]  /*3810*/  P2R R38, PR, RZ, 0x40 ;  /* 0x00000040ff267803 */ /* 0x000fe40000000000 */
[----:B------:R-:W-:-:S02]  /*3820*/  SEL R8, R8, 0x2, P1 ;  /* 0x0000000208087807 */ /* 0x000fc40000800000 */
[----:B------:R-:W-:Y:S02]  /*3830*/  ISETP.NE.AND P6, PT, R148, RZ, PT ;  /* 0x000000ff9400720c */ /* 0x000fe40003fc5270 */
[----:B------:R-:W-:Y:S02]  /*3840*/  ISETP.NE.AND P1, PT, R159, RZ, PT ;  /* 0x000000ff9f00720c */ /* 0x000fe40003f25270 */
[----:B------:R-:W-:Y:S02]  /*3850*/  SEL R35, R35, 0x2, P6 ;  /* 0x0000000223237807 */ /* 0x000fe40003000000 */
[----:B------:R-:W-:Y:S02]  /*3860*/  SEL R9, R9, 0x2, P1 ;  /* 0x0000000209097807 */ /* 0x000fe40000800000 */
[----:B------:R-:W-:Y:S02]  /*3870*/  ISETP.NE.AND P6, PT, R38, RZ, PT ;  /* 0x000000ff2600720c */ /* 0x000fe40003fc5270 */
[----:B------:R-:W-:-:S02]  /*3880*/  ISETP.NE.AND P1, PT, R160, RZ, PT ;  /* 0x000000ffa000720c */ /* 0x000fc40003f25270 */
[----:B------:R-:W-:Y:S02]  /*3890*/  SEL R36, R36, 0x2, P6 ;  /* 0x0000000224247807 */ /* 0x000fe40003000000 */
[----:B------:R-:W-:Y:S02]  /*38a0*/  SEL R20, R20, 0x2, P1 ;  /* 0x0000000214147807 */ /* 0x000fe40000800000 */
[----:B------:R-:W-:Y:S02]  /*38b0*/  ISETP.NE.AND P6, PT, R49, RZ, PT ;  /* 0x000000ff3100720c */ /* 0x000fe40003fc5270 */
[----:B------:R-:W-:Y:S02]  /*38c0*/  ISETP.NE.AND P1, PT, R161, RZ, PT ;  /* 0x000000ffa100720c */ /* 0x000fe40003f25270 */
[----:B------:R-:W-:Y:S02]  /*38d0*/  SEL R37, R37, 0x2, P6 ;  /* 0x0000000225257807 */ /* 0x000fe40003000000 */
[----:B------:R-:W-:-:S02]  /*38e0*/  SEL R21, R21, 0x2, P1 ;  /* 0x0000000215157807 */ /* 0x000fc40000800000 */
[----:B------:R-:W-:-:S04]  /*38f0*/  ISETP.NE.AND P6, PT, R50, RZ, PT ;  /* 0x000000ff3200720c */ /* 0x000fc80003fc5270 */
[----:B------:R-:W-:Y:S02]  /*3900*/  SEL R21, R21, 0x3, P6 ;  /* 0x0000000315157807 */ /* 0x000fe40003000000 */
[----:B------:R-:W-:-:S04]  /*3910*/  ISETP.NE.AND P6, PT, R53, RZ, PT ;  /* 0x000000ff3500720c */ /* 0x000fc80003fc5270 */
[----:B------:R-:W-:Y:S02]  /*3920*/  SEL R20, R20, 0x3, P6 ;  /* 0x0000000314147807 */ /* 0x000fe40003000000 */
[----:B------:R-:W-:-:S04]  /*3930*/  ISETP.NE.AND P6, PT, R55, RZ, PT ;  /* 0x000000ff3700720c */ /* 0x000fc80003fc5270 */
[----:B------:R-:W-:Y:S02]  /*3940*/  SEL R9, R9, 0x3, P6 ;  /* 0x0000000309097807 */ /* 0x000fe40003000000 */
        /* <DEDUP_REMOVED lines=11> */
[----:B------:R-:W-:Y:S02]  /*3a00*/  ISETP.NE.AND P6, PT, R59, RZ, PT ;  /* 0x000000ff3b00720c */ /* 0x000fe40003fc5270 */
[----:B------:R-:W-:Y:S02]  /*3a10*/  ISETP.NE.AND P1, PT, R164, RZ, PT ;  /* 0x000000ffa400720c */ /* 0x000fe40003f25270 */
[----:B------:R-:W-:Y:S02]  /*3a20*/  SEL R23, R23, 0x3, P6 ;  /* 0x0000000317177807 */ /* 0x000fe40003000000 */
[----:B------:R-:W-:Y:S02]  /*3a30*/  ISETP.NE.AND P6, PT, R60, RZ, PT ;  /* 0x000000ff3c00720c */ /* 0x000fe40003fc5270 */
[----:B------:R-:W-:Y:S02]  /*3a40*/  P2R R46, PR, RZ, 0x1 ;  /* 0x00000001ff2e7803 */ /* 0x000fe40000000000 */
[----:B------:R-:W-:-:S02]  /*3a50*/  SEL R22, R22, 0x3, P6 ;  /* 0x0000000316167807 */ /* 0x000fc40003000000 */
[----:B------:R-:W-:Y:S02]  /*3a60*/  SEL R33, R33, 0x2, P1 ;  /* 0x0000000221217807 */ /* 0x000fe40000800000 */
[----:B------:R-:W-:Y:S02]  /*3a70*/  ISETP.NE.AND P6, PT, R61, RZ, PT ;  /* 0x000000ff3d00720c */ /* 0x000fe40003fc5270 */
[----:B------:R-:W-:Y:S02]  /*3a80*/  ISETP.NE.AND P0, PT, R119, RZ, PT ;  /* 0x000000ff7700720c */ /* 0x000fe40003f05270 */
[----:B------:R-:W-:Y:S02]  /*3a90*/  SEL R33, R33, 0x3, P6 ;  /* 0x0000000321217807 */ /* 0x000fe40003000000 */
[----:B------:R-:W-:Y:S02]  /*3aa0*/  P2R R47, PR, RZ, 0x8 ;  /* 0x00000008ff2f7803 */ /* 0x000fe40000000000 */
[----:B------:R-:W-:-:S02]  /*3ab0*/  SEL R32, R32, 0x2, P0 ;  /* 0x0000000220207807 */ /* 0x000fc40000000000 */
[----:B------:R-:W-:Y:S02]  /*3ac0*/  ISETP.NE.AND P6, PT, R74, RZ, PT ;  /* 0x000000ff4a00720c */ /* 0x000fe40003fc5270 */
[----:B------:R-:W-:Y:S02]  /*3ad0*/  ISETP.NE.AND P3, PT, R115, RZ, PT ;  /* 0x000000ff7300720c */ /* 0x000fe40003f65270 */
[----:B------:R-:W-:Y:S02]  /*3ae0*/  SEL R32, R32, 0x3, P6 ;  /* 0x0000000320207807 */ /* 0x000fe40003000000 */
[----:B------:R-:W-:Y:S02]  /*3af0*/  SEL R31, R31, 0x2, P3 ;  /* 0x000000021f1f7807 */ /* 0x000fe40001800000 */
[----:B------:R-:W-:Y:S02]  /*3b00*/  ISETP.NE.AND P6, PT, R75, RZ, PT ;  /* 0x000000ff4b00720c */ /* 0x000fe40003fc5270 */
[----:B------:R-:W-:-:S02]  /*3b10*/  SEL R30, R30, 0x2, P4 ;  /* 0x000000021e1e7807 */ /* 0x000fc40002000000 */
[----:B------:R-:W-:Y:S02]  /*3b20*/  SEL R31, R31, 0x3, P6 ;  /* 0x000000031f1f7807 */ /* 0x000fe40003000000 */
[----:B------:R-:W-:-:S04]  /*3b30*/  ISETP.NE.AND P6, PT, R76, RZ, PT ;  /* 0x000000ff4c00720c */ /* 0x000fc80003fc5270 */
[----:B------:R-:W-:Y:S02]  /*3b40*/  SEL R30, R30, 0x3, P6 ;  /* 0x000000031e1e7807 */ /* 0x000fe40003000000 */
[----:B------:R-:W-:-:S04]  /*3b50*/  ISETP.NE.AND P6, PT, R77, RZ, PT ;  /* 0x000000ff4d00720c */ /* 0x000fc80003fc5270 */
[----:B------:R-:W-:Y:S02]  /*3b60*/  SEL R37, R37, 0x3, P6 ;  /* 0x0000000325257807 */ /* 0x000fe40003000000 */
[----:B------:R-:W-:Y:S02]  /*3b70*/  ISETP.NE.AND P6, PT, R78, RZ, PT ;  /* 0x000000ff4e00720c */ /* 0x000fe40003fc5270 */
[----:B------:R-:W-:Y:S02]  /*3b80*/  P2R R39, PR, RZ, 0x4 ;  /* 0x00000004ff277803 */ /* 0x000fe40000000000 */
[----:B------:R-:W-:Y:S02]  /*3b90*/  SEL R36, R36, 0x3, P6 ;  /* 0x0000000324247807 */ /* 0x000fe40003000000 */
[----:B------:R-:W-:Y:S02]  /*3ba0*/  ISETP.NE.AND P6, PT, R79, RZ, PT ;  /* 0x000000ff4f00720c */ /* 0x000fe40003fc5270 */
[----:B------:R-:W-:-:S02]  /*3bb0*/  ISETP.NE.AND P2, PT, R169, RZ, PT ;  /* 0x000000ffa900720c */ /* 0x000fc40003f45270 */
[----:B------:R-:W-:Y:S02]  /*3bc0*/  SEL R35, R35, 0x3, P6 ;  /* 0x0000000323237807 */ /* 0x000fe40003000000 */
[----:B------:R-:W-:Y:S02]  /*3bd0*/  SEL R34, R34, 0x2, P2 ;  /* 0x0000000222227807 */ /* 0x000fe40001000000 */
[----:B------:R-:W-:-:S04]  /*3be0*/  ISETP.NE.AND P6, PT, R80, RZ, PT ;  /* 0x000000ff5000720c */ /* 0x000fc80003fc5270 */
        /* <DEDUP_REMOVED lines=73> */
[----:B------:R-:W-:Y:S02]  /*4080*/  ISETP.NE.AND P6, PT, R55, RZ, PT ;  /* 0x000000ff3700720c */ /* 0x000fe40003fc5270 */
[----:B------:R-:W-:Y:S02]  /*4090*/  ISETP.NE.AND P4, PT, R89, RZ, PT ;  /* 0x000000ff5900720c */ /* 0x000fe40003f85270 */
[----:B------:R-:W-:Y:S02]  /*40a0*/  SEL R9, R9, 0x5, P6 ;  /* 0x0000000509097807 */ /* 0x000fe40003000000 */
[----:B------:R-:W-:Y:S02]  /*40b0*/  ISETP.NE.AND P6, PT, R56, RZ, PT ;  /* 0x000000ff3800720c */ /* 0x000fe40003fc5270 */
[----:B------:R-:W-:-:S02]  /*40c0*/  SEL R29, R29, 0x4, P4 ;  /* 0x000000041d1d7807 */ /* 0x000fc40002000000 */
[----:B------:R-:W-:Y:S02]  /*40d0*/  SEL R8, R8, 0x5, P6 ;  /* 0x0000000508087807 */ /* 0x000fe40003000000 */
[----:B------:R-:W-:Y:S02]  /*40e0*/  ISETP.NE.AND P6, PT, R57, RZ, PT ;  /* 0x000000ff3900720c */ /* 0x000fe40003fc5270 */
[----:B------:R-:W-:Y:S02]  /*40f0*/  ISETP.NE.AND P5, PT, R88, RZ, PT ;  /* 0x000000ff5800720c */ /* 0x000fe40003fa5270 */
[----:B------:R-:W-:Y:S02]  /*4100*/  SEL R29, R29, 0x5, P6 ;  /* 0x000000051d1d7807 */ /* 0x000fe40003000000 */
        /* <DEDUP_REMOVED lines=13> */
[----:B------:R-:W-:-:S02]  /*41e0*/  ISETP.NE.AND P6, PT, R66, RZ, PT ;  /* 0x000000ff4200720c */ /* 0x000fc40003fc5270 */
[----:B------:R-:W-:Y:S02]  /*41f0*/  ISETP.NE.AND P0, PT, R116, RZ, PT ;  /* 0x000000ff7400720c */ /* 0x000fe40003f05270 */
[----:B------:R-:W-:Y:S02]  /*4200*/  SEL R32, R32, 0x5, P6 ;  /* 0x0000000520207807 */ /* 0x000fe40003000000 */
[----:B------:R-:W-:Y:S02]  /*4210*/  SEL R31, R31, 0x4, P0 ;  /* 0x000000041f1f7807 */ /* 0x000fe40000000000 */
[----:B------:R-:W-:Y:S02]  /*4220*/  ISETP.NE.AND P6, PT, R67, RZ, PT ;  /* 0x000000ff4300720c */ /* 0x000fe40003fc5270 */
        /* <DEDUP_REMOVED lines=10> */
[----:B------:R-:W-:-:S04]  /*42d0*/  ISETP.NE.AND P6, PT, R75, RZ, PT ;  /* 0x000000ff4b00720c */ /* 0x000fc80003fc5270 */
[----:B------:R-:W-:Y:S02]  /*42e0*/  SEL R38, R35, 0x5, P6 ;  /* 0x0000000523267807 */ /* 0x000fe40003000000 */
        /* <DEDUP_REMOVED lines=22> */
[----:B------:R-:W-:Y:S02]  /*4450*/  ISETP.NE.AND P6, PT, R76, RZ, PT ;  /* 0x000000ff4c00720c */ /* 0x000fe40003fc5270 */
[----:B------:R-:W-:Y:S02]  /*4460*/  P2R R49, PR, RZ, 0x2 ;  /* 0x00000002ff317803 */ /* 0x000fe40000000000 */
[----:B------:R-:W-:Y:S02]  /*4470*/  ISETP.NE.AND P1, PT, R45, RZ, PT ;  /* 0x000000ff2d00720c */ /* 0x000fe40003f25270 */
[----:B------:R-:W-:-:S02]  /*4480*/  SEL R40, R34, 0x5, P6 ;  /* 0x0000000522287807 */ /* 0x000fc40003000000 */
[----:B------:R-:W-:Y:S02]  /*4490*/  ISETP.NE.AND P6, PT, R77, RZ, PT ;  /* 0x000000ff4d00720c */ /* 0x000fe40003fc5270 */
[----:B------:R-:W-:Y:S02]  /*44a0*/  P2R R45, PR, RZ, 0x2 ;  /* 0x00000002ff2d7803 */ /* 0x000fe40000000000 */
[----:B------:R-:W-:Y:S02]  /*44b0*/  ISETP.NE.AND P1, PT, R44, RZ, PT ;  /* 0x000000ff2c00720c */ /* 0x000fe40003f25270 */
[----:B------:R-:W-:Y:S02]  /*44c0*/  SEL R8, R8, 0x6, P6 ;  /* 0x0000000608087807 */ /* 0x000fe40003000000 */
[----:B------:R-:W-:Y:S02]  /*44d0*/  ISETP.NE.AND P6, PT, R78, RZ, PT ;  /* 0x000000ff4e00720c */ /* 0x000fe40003fc5270 */
[----:B------:R-:W-:-:S02]  /*44e0*/  P2R R44, PR, RZ, 0x2 ;  /* 0x00000002ff2c7803 */ /* 0x000fc40000000000 */
[----:B------:R-:W-:Y:S02]  /*44f0*/  ISETP.NE.AND P1, PT, R43, RZ, PT ;  /* 0x000000ff2b00720c */ /* 0x000fe40003f25270 */
[----:B------:R-:W-:Y:S02]  /*4500*/  SEL R9, R9, 0x6, P6 ;  /* 0x0000000609097807 */ /* 0x000fe40003000000 */
[----:B------:R-:W-:Y:S02]  /*4510*/  ISETP.NE.AND P6, PT, R79, RZ, PT ;  /* 0x000000ff4f00720c */ /* 0x000fe40003fc5270 */
[----:B------:R-:W-:Y:S02]  /*4520*/  ISETP.NE.AND P0, PT, R117, RZ, PT ;  /* 0x000000ff7500720c */ /* 0x000fe40003f05270 */
[----:B------:R-:W-:Y:S02]  /*4530*/  P2R R31, PR, RZ, 0x2 ;  /* 0x00000002ff1f7803 */ /* 0x000fe40000000000 */
[----:B------:R-:W-:-:S02]  /*4540*/  ISETP.NE.AND P1, PT, R42, RZ, PT ;  /* 0x000000ff2a00720c */ /* 0x000fc40003f25270 */
[----:B------:R-:W-:Y:S02]  /*4550*/  SEL R20, R20, 0x6, P6 ;  /* 0x0000000614147807 */ /* 0x000fe40003000000 */
[----:B------:R-:W-:Y:S02]  /*4560*/  ISETP.NE.AND P6, PT, R80, RZ, PT ;  /* 0x000000ff5000720c */ /* 0x000fe40003fc5270 */
[----:B------:R-:W-:Y:S02]  /*4570*/  SEL R34, R30, 0x6, P0 ;  /* 0x000000061e227807 */ /* 0x000fe40000000000 */
[----:B------:R-:W-:Y:S02]  /*4580*/  P2R R30, PR, RZ, 0x2 ;  /* 0x00000002ff1e7803 */ /* 0x000fe40000000000 */
[----:B------:R-:W-:Y:S02]  /*4590*/  ISETP.NE.AND P1, PT, R110, RZ, PT ;  /* 0x000000ff6e00720c */ /* 0x000fe40003f25270 */
[----:B------:R-:W-:-:S02]  /*45a0*/  SEL R21, R21, 0x6, P6 ;  /* 0x0000000615157807 */ /* 0x000fc40003000000 */
[----:B------:R-:W-:Y:S02]  /*45b0*/  ISETP.NE.AND P6, PT, R81, RZ, PT ;  /* 0x000000ff5100720c */ /* 0x000fe40003fc5270 */
[----:B------:R-:W-:Y:S02]  /*45c0*/  SEL R33, R33, 0x6, P1 ;  /* 0x0000000621217807 */ /* 0x000fe40000800000 */
[----:B------:R-:W-:Y:S02]  /*45d0*/  ISETP.NE.AND P1, PT, R30, RZ, PT ;  /* 0x000000ff1e00720c */ /* 0x000fe40003f25270 */
[----:B------:R-:W-:Y:S02]  /*45e0*/  SEL R22, R22, 0x6, P6 ;  /* 0x0000000616167807 */ /* 0x000fe40003000000 */
        /* <DEDUP_REMOVED lines=23> */
[----:B------:R-:W-:Y:S02]  /*4760*/  SEL R38, R38, 0x7, P6 ;  /* 0x0000000726267807 */ /* 0x000fe40003000000 */
[----:B------:R-:W-:Y:S02]  /*4770*/  ISETP.NE.AND P6, PT, R42, RZ, PT ;  /* 0x000000ff2a00720c */ /* 0x000fe40003fc5270 */
[----:B------:R-:W-:-:S02]  /*4780*/  SEL R9, R9, 0x7, P1 ;  /* 0x0000000709097807 */ /* 0x000fc40000800000 */
[----:B------:R-:W-:Y:S02]  /*4790*/  ISETP.NE.AND P1, PT, R53, RZ, PT ;  /* 0x000000ff3500720c */ /* 0x000fe40003f25270 */
[----:B------:R-:W-:Y:S02]  /*47a0*/  ISETP.NE.AND P3, PT, R97, RZ, PT ;  /* 0x000000ff6100720c */ /* 0x000fe40003f65270 */
[----:B------:R-:W-:Y:S02]  /*47b0*/  SEL R40, R40, 0x7, P6 ;  /* 0x0000000728287807 */ /* 0x000fe40003000000 */
[----:B------:R-:W-:Y:S02]  /*47c0*/  ISETP.NE.AND P6, PT, R43, RZ, PT ;  /* 0x000000ff2b00720c */ /* 0x000fe40003fc5270 */
[----:B------:R-:W-:Y:S01]  /*47d0*/  SEL R8, R8, 0x7, P1 ;  /* 0x0000000708087807 */ /* 0x000fe20000800000 */
[----:B------:R-:W1:Y:S01]  /*47e0*/  S2R R43, SR_TID.X ;  /* 0x00000000002b7919 */ /* 0x000e620000002100 */
[----:B------:R-:W-:-:S02]  /*47f0*/  SEL R29, R29, 0x6, P3 ;  /* 0x000000061d1d7807 */ /* 0x000fc40001800000 */
[----:B------:R-:W-:Y:S02]  /*4800*/  ISETP.NE.AND P1, PT, R55, RZ, PT ;  /* 0x000000ff3700720c */ /* 0x000fe40003f25270 */
[----:B------:R-:W-:Y:S02]  /*4810*/  ISETP.NE.AND P4, PT, R96, RZ, PT ;  /* 0x000000ff6000720c */ /* 0x000fe40003f85270 */
[----:B------:R-:W-:Y:S02]  /*4820*/  SEL R29, R29, 0x7, P1 ;  /* 0x000000071d1d7807 */ /* 0x000fe40000800000 */
[----:B------:R-:W-:Y:S02]  /*4830*/  SEL R28, R28, 0x6, P4 ;  /* 0x000000061c1c7807 */ /* 0x000fe40002000000 */
[----:B------:R-:W-:Y:S02]  /*4840*/  ISETP.NE.AND P1, PT, R56, RZ, PT ;  /* 0x000000ff3800720c */ /* 0x000fe40003f25270 */
[----:B------:R-:W-:-:S02]  /*4850*/  ISETP.NE.AND P5, PT, R95, RZ, PT ;  /* 0x000000ff5f00720c */ /* 0x000fc40003fa5270 */
[----:B------:R-:W-:Y:S01]  /*4860*/  SEL R28, R28, 0x7, P1 ;  /* 0x000000071c1c7807 */ /* 0x000fe20000800000 */
[----:B------:R-:W2:Y:S01]  /*4870*/  S2UR UR5, SR_CgaCtaId ;  /* 0x00000000000579c3 */ /* 0x000ea20000008800 */
[----:B------:R-:W-:Y:S02]  /*4880*/  SEL R23, R23, 0x6, P5 ;  /* 0x0000000617177807 */ /* 0x000fe40002800000 */
[----:B------:R-:W-:-:S04]  /*4890*/  ISETP.NE.AND P1, PT, R57, RZ, PT ;  /* 0x000000ff3900720c */ /* 0x000fc80003f25270 */
[----:B------:R-:W-:Y:S02]  /*48a0*/  SEL R30, R23, 0x7, P1 ;  /* 0x00000007171e7807 */ /* 0x000fe40000800000 */
[----:B------:R-:W-:Y:S02]  /*48b0*/  ISETP.NE.AND P1, PT, R58, RZ, PT ;  /* 0x000000ff3a00720c */ /* 0x000fe40003f25270 */
[----:B------:R-:W-:Y:S02]  /*48c0*/  SEL R23, R21, 0x8, P6 ;  /* 0x0000000815177807 */ /* 0x000fe40003000000 */
[----:B------:R-:W-:Y:S02]  /*48d0*/  ISETP.NE.AND P6, PT, R62, RZ, PT ;  /* 0x000000ff3e00720c */ /* 0x000fe40003fc5270 */
[----:B------:R-:W-:Y:S02]  /*48e0*/  SEL R31, R22, 0x7, P1 ;  /* 0x00000007161f7807 */ /* 0x000fe40000800000 */
        /* <DEDUP_REMOVED lines=8> */
[----:B------:R-:W-:Y:S01]  /*4970*/  SEL R20, R8, 0x8, P6 ;  /* 0x0000000808147807 */ /* 0x000fe20003000000 */
[----:B-1----:R-:W-:Y:S01]  /*4980*/  IMAD.SHL.U32 R8, R43, 0x100, RZ ;  /* 0x000001002b087824 */ /* 0x002fe200078e00ff */
[----:B------:R-:W-:Y:S01]  /*4990*/  ISETP.NE.AND P2, PT, R39, RZ, PT ;  /* 0x000000ff2700720c */ /* 0x000fe20003f45270 */
[----:B------:R-:W-:Y:S01]  /*49a0*/  UMOV UR4, 0x400 ;  /* 0x0000040000047882 */ /* 0x000fe20000000000 */
[----:B------:R-:W-:Y:S01]  /*49b0*/  SHF.R.U32.HI R39, RZ, 0x4, R43 ;  /* 0x00000004ff277819 */ /* 0x000fe2000001162b */
[----:B------:R-:W-:Y:S01]  /*49c0*/  IMAD.SHL.U32 R9, R11, 0x4, RZ ;  /* 0x000000040b097824 */ /* 0x000fe200078e00ff */
[----:B------:R-:W-:Y:S01]  /*49d0*/  ISETP.NE.AND P1, PT, R59, RZ, PT ;  /* 0x000000ff3b00720c */ /* 0x000fe20003f25270 */
[----:B--2---:R-:W-:Y:S01]  /*49e0*/  UPRMT UR4, UR5, 0x654, UR4 ;  /* 0x0000065405047896 */ /* 0x004fe20008000004 */
[----:B------:R-:W-:-:S02]  /*49f0*/  SGXT.U32 R39, R39, 0x4 ;  /* 0x000000042727781a */ /* 0x000fc40000000000 */
[----:B------:R-:W-:Y:S02]  /*4a00*/  LOP3.LUT R8, R8, 0xf00, RZ, 0xc0, !PT ;  /* 0x00000f0008087812 */ /* 0x000fe400078ec0ff */
[----:B------:R-:W-:Y:S02]  /*4a10*/  SHF.R.U32.HI R42, RZ, 0x2, R11 ;  /* 0x00000002ff2a7819 */ /* 0x000fe4000001160b */
[----:B------:R-:W-:Y:S02]  /*4a20*/  SEL R33, R33, 0x7, P1 ;  /* 0x0000000721217807 */ /* 0x000fe40000800000 */
[----:B------:R-:W-:Y:S02]  /*4a30*/  LOP3.LUT R11, R10, 0xc, R9, 0xf8, !PT ;  /* 0x0000000c0a0b7812 */ /* 0x000fe400078ef809 */
[----:B------:R-:W-:Y:S02]  /*4a40*/  ISETP.NE.AND P1, PT, R60, RZ, PT ;  /* 0x000000ff3c00720c */ /* 0x000fe40003f25270 */
[C---:B------:R-:W-:Y:S01]  /*4a50*/  LOP3.LUT R10, R8.reuse, R39, RZ, 0xfc, !PT ;  /* 0x00000027080a7212 */ /* 0x040fe200078efcff */
[----:B------:R-:W-:Y:S01]  /*4a60*/  VIADD R39, R8, UR4 ;  /* 0x0000000408277c36 */ /* 0x000fe20008000000 */
[----:B------:R-:W-:-:S02]  /*4a70*/  SEL R32, R32, 0x7, P1 ;  /* 0x0000000720207807 */ /* 0x000fc40000800000 */
[----:B------:R-:W-:Y:S01]  /*4a80*/  ISETP.NE.AND P1, PT, R61, RZ, PT ;  /* 0x000000ff3d00720c */ /* 0x000fe20003f25270 */
[----:B------:R-:W-:Y:S01]  /*4a90*/  IMAD R39, R10, 0x4, R39 ;  /* 0x000000040a277824 */ /* 0x000fe200078e0227 */
[----:B------:R-:W-:Y:S02]  /*4aa0*/  SGXT.U32 R9, R42, 0x6 ;  /* 0x000000062a09781a */ /* 0x000fe40000000000 */
[----:B------:R-:W-:Y:S02]  /*4ab0*/  SEL R35, R35, 0x7, P1 ;  /* 0x0000000723237807 */ /* 0x000fe40000800000 */
[----:B------:R-:W-:Y:S01]  /*4ac0*/  ISETP.NE.AND P1, PT, R41, RZ, PT ;  /* 0x000000ff2900720c */ /* 0x000fe20003f25270 */
[----:B------:R-:W-:Y:S01]  /*4ad0*/  STS [R39], R24 ;  /* 0x0000001827007388 */ /* 0x000fe20000000800 */
[----:B------:R-:W-:-:S03]  /*4ae0*/  IMAD.SHL.U32 R41, R43, 0x4, RZ ;  /* 0x000000042b297824 */ /* 0x000fc600078e00ff */
[----:B------:R-:W-:Y:S04]  /*4af0*/  STS [R39+0x50], R25 ;  /* 0x0000501927007388 */ /* 0x000fe80000000800 */
[----:B------:R-:W-:Y:S04]  /*4b00*/  STS [R39+0xa0], R26 ;  /* 0x0000a01a27007388 */ /* 0x000fe80000000800 */
[----:B------:R-:W-:Y:S04]  /*4b10*/  STS [R39+0xf0], R27 ;  /* 0x0000f01b27007388 */ /* 0x000fe80000000800 */
[----:B------:R-:W-:Y:S04]  /*4b20*/  STS [R39+0x140], R4 ;  /* 0x0001400427007388 */ /* 0x000fe80000000800 */
[----:B------:R-:W-:Y:S04]  /*4b30*/  STS [R39+0x190], R5 ;  /* 0x0001900527007388 */ /* 0x000fe80000000800 */
[----:B------:R-:W-:Y:S04]  /*4b40*/  STS [R39+0x1e0], R6 ;  /* 0x0001e00627007388 */ /* 0x000fe80000000800 */
[----:B------:R-:W-:Y:S04]  /*4b50*/  STS [R39+0x230], R7 ;  /* 0x0002300727007388 */ /* 0x000fe80000000800 */
[----:B------:R1:W-:Y:S04]  /*4b60*/  STS [R39+0x280], R12 ;  /* 0x0002800c27007388 */ /* 0x0003e80000000800 */
[----:B------:R-:W-:Y:S04]  /*4b70*/  STS [R39+0x2d0], R13 ;  /* 0x0002d00d27007388 */ /* 0x000fe80000000800 */
[----:B------:R-:W-:Y:S04]  /*4b80*/  STS [R39+0x320], R14 ;  /* 0x0003200e27007388 */ /* 0x000fe80000000800 */
[----:B------:R-:W-:Y:S04]  /*4b90*/  STS [R39+0x370], R15 ;  /* 0x0003700f27007388 */ /* 0x000fe80000000800 */
[----:B------:R-:W-:Y:S04]  /*4ba0*/  STS [R39+0x3c0], R16 ;  /* 0x0003c01027007388 */ /* 0x000fe80000000800 */
[----:B------:R-:W-:Y:S04]  /*4bb0*/  STS [R39+0x410], R17 ;  /* 0x0004101127007388 */ /* 0x000fe80000000800 */
[----:B------:R-:W-:Y:S04]  /*4bc0*/  STS [R39+0x460], R18 ;  /* 0x0004601227007388 */ /* 0x000fe80000000800 */
[----:B------:R-:W-:Y:S01]  /*4bd0*/  STS [R39+0x4b0], R19 ;  /* 0x0004b01327007388 */ /* 0x000fe20000000800 */
[----:B------:R-:W-:Y:S01]  /*4be0*/  PRMT R0, R9, 0x6540, R0 ;  /* 0x0000654009007816 */ /* 0x000fe20000000000 */
[----:B------:R-:W-:Y:S01]  /*4bf0*/  IMAD.MOV.U32 R10, RZ, RZ, RZ ;  /* 0x000000ffff0a7224 */ /* 0x000fe200078e00ff */
[----:B------:R-:W-:-:S03]  /*4c00*/  LOP3.LUT R9, R41, 0x3fc, RZ, 0xc0, !PT ;  /* 0x000003fc29097812 */ /* 0x000fc600078ec0ff */
[----:B------:R-:W-:Y:S01]  /*4c10*/  IMAD.HI R8, R11, -0x6e5d4c3b, R10 ;  /* 0x91a2b3c50b087827 */ /* 0x000fe200078e020a */
[C---:B------:R-:W-:Y:S02]  /*4c20*/  LOP3.LUT R41, R9.reuse, 0x400, RZ, 0xfc, !PT ;  /* 0x0000040009297812 */ /* 0x040fe400078efcff */
[----:B------:R-:W-:Y:S02]  /*4c30*/  LOP3.LUT R42, R9, 0x800, RZ, 0xfc, !PT ;  /* 0x00000800092a7812 */ /* 0x000fe400078efcff */
[----:B------:R-:W-:Y:S02]  /*4c40*/  LOP3.LUT R10, R43, 0xfc, RZ, 0xc0, !PT ;  /* 0x000000fc2b0a7812 */ /* 0x000fe400078ec0ff */
[----:B------:R-:W-:Y:S02]  /*4c50*/  LOP3.LUT R44, R9, 0xc00, RZ, 0xfc, !PT ;  /* 0x00000c00092c7812 */ /* 0x000fe400078efcff */
[----:B------:R-:W-:Y:S02]  /*4c60*/  LOP3.LUT R41, R41, 0x7f0, RZ, 0xc0, !PT ;  /* 0x000007f029297812 */ /* 0x000fe400078ec0ff */
[----:B------:R-:W-:-:S02]  /*4c70*/  LOP3.LUT R43, R42, 0xbf0, RZ, 0xc0, !PT ;  /* 0x00000bf02a2b7812 */ /* 0x000fc400078ec0ff */
[----:B------:R-:W-:Y:S02]  /*4c80*/  ISETP.NE.AND P0, PT, R153, RZ, PT ;  /* 0x000000ff9900720c */ /* 0x000fe40003f05270 */
[----:B------:R-:W-:Y:S02]  /*4c90*/  LEA R10, R10, UR4, 0x2 ;  /* 0x000000040a0a7c11 */ /* 0x000fe4000f8e10ff */
[----:B------:R-:W-:Y:S01]  /*4ca0*/  LOP3.LUT R45, R44, 0xff0, RZ, 0xc0, !PT ;  /* 0x00000ff02c2d7812 */ /* 0x000fe200078ec0ff */
[----:B------:R-:W-:Y:S01]  /*4cb0*/  VIADD R42, R41, UR4 ;  /* 0x00000004292a7c36 */ /* 0x000fe20008000000 */
[----:B------:R-:W-:Y:S01]  /*4cc0*/  ISETP.NE.AND P5, PT, R147, RZ, PT ;  /* 0x000000ff9300720c */ /* 0x000fe20003fa5270 */
[----:B------:R-:W-:Y:S01]  /*4cd0*/  VIADD R44, R43, UR4 ;  /* 0x000000042b2c7c36 */ /* 0x000fe20008000000 */
[----:B------:R-:W-:Y:S01]  /*4ce0*/  SEL R31, R31, 0x8, P0 ;  /* 0x000000081f1f7807 */ /* 0x000fe20000000000 */
[----:B------:R-:W-:Y:S01]  /*4cf0*/  IMAD R10, R9, 0x4, R10 ;  /* 0x00000004090a7824 */ /* 0x000fe200078e020a */
[----:B------:R-:W-:Y:S01]  /*4d00*/  ISETP.NE.AND P0, PT, R46, RZ, PT ;  /* 0x000000ff2e00720c */ /* 0x000fe20003f05270 */
[----:B------:R-:W-:Y:S01]  /*4d10*/  VIADD R46, R45, UR4 ;  /* 0x000000042d2e7c36 */ /* 0x000fe20008000000 */
[----:B------:R-:W-:Y:S01]  /*4d20*/  ISETP.NE.AND P3, PT, R152, RZ, PT ;  /* 0x000000ff9800720c */ /* 0x000fe20003f65270 */
[----:B------:R-:W-:Y:S01]  /*4d30*/  IMAD R42, R9, 0x4, R42 ;  /* 0x00000004092a7824 */ /* 0x000fe200078e022a */
[----:B------:R-:W-:Y:S01]  /*4d40*/  BAR.SYNC.DEFER_BLOCKING 0x0 ;  /* 0x0000000000007b1d */ /* 0x000fe20000010000 */
[----:B------:R-:W-:Y:S01]  /*4d50*/  SEL R29, R29, 0x8, P5 ;  /* 0x000000081d1d7807 */ /* 0x000fe20002800000 */
[----:B------:R-:W-:Y:S01]  /*4d60*/  IMAD R44, R9, 0x4, R44 ;  /* 0x00000004092c7824 */ /* 0x000fe200078e022c */
[----:B------:R-:W-:Y:S01]  /*4d70*/  ISETP.NE.AND P4, PT, R149, RZ, PT ;  /* 0x000000ff9500720c */ /* 0x000fe20003f85270 */
[----:B------:R-:W-:Y:S01]  /*4d80*/  IMAD R41, R9, 0x4, R46 ;  /* 0x0000000409297824 */ /* 0x000fe200078e022e */
[----:B------:R-:W-:-:S02]  /*4d90*/  ISETP.NE.AND P6, PT, R54, RZ, PT ;  /* 0x000000ff3600720c */ /* 0x000fc40003fc5270 */
[----:B------:R-:W-:Y:S02]  /*4da0*/  SEL R36, R36, 0x7, P1 ;  /* 0x0000000724247807 */ /* 0x000fe40000800000 */
[----:B------:R-:W-:Y:S01]  /*4db0*/  SEL R37, R37, 0x7, P2 ;  /* 0x0000000725257807 */ /* 0x000fe20001000000 */
[----:B-1----:R-:W-:Y:S01]  /*4dc0*/  IMAD R12, R3, 0x140, R2 ;  /* 0x00000140030c7824 */ /* 0x002fe200078e0202 */
[----:B------:R-:W-:Y:S01]  /*4dd0*/  ISETP.NE.AND P5, PT, R52, RZ, PT ;  /* 0x000000ff3400720c */ /* 0x000fe20003fa5270 */
[----:B------:R-:W-:Y:S01]  /*4de0*/  ULDC.64 UR4, c[0x0][0x220] ;  /* 0x0000880000047ab9 */ /* 0x000fe20000000a00 */
[----:B------:R-:W-:Y:S02]  /*4df0*/  SEL R30, R30, 0x8, P3 ;  /* 0x000000081e1e7807 */ /* 0x000fe40001800000 */
[----:B------:R-:W-:Y:S02]  /*4e00*/  SEL R28, R28, 0x8, P4 ;  /* 0x000000081c1c7807 */ /* 0x000fe40002000000 */
[----:B------:R-:W-:-:S02]  /*4e10*/  ISETP.NE.AND P3, PT, R47, RZ, PT ;  /* 0x000000ff2f00720c */ /* 0x000fc40003f65270 */
[----:B------:R-:W-:Y:S01]  /*4e20*/  ISETP.NE.AND P4, PT, R48, RZ, PT ;  /* 0x000000ff3000720c */ /* 0x000fe20003f85270 */
[----:B------:R1:W2:Y:S01]  /*4e30*/  LDS.128 R52, [R10] ;  /* 0x000000000a347984 */ /* 0x0002a20000000c00 */
[----:B------:R-:W-:-:S03]  /*4e40*/  SHF.R.U32.HI R5, RZ, 0x1f, R8 ;  /* 0x0000001fff057819 */ /* 0x000fc60000011608 */
[----:B------:R-:W3:Y:S04]  /*4e50*/  LDS.128 R24, [R42+0x1000] ;  /* 0x001000002a187984 */ /* 0x000ee80000000c00 */
[----:B------:R-:W4:Y:S04]  /*4e60*/  LDS.128 R44, [R44+0x2000] ;  /* 0x002000002c2c7984 */ /* 0x000f280000000c00 */
[----:B------:R-:W5:Y:S01]  /*4e70*/  LDS.128 R48, [R41+0x3000] ;  /* 0x0030000029307984 */ /* 0x000f620000000c00 */
[----:B------:R-:W-:Y:S02]  /*4e80*/  LEA.HI.SX32 R5, R8, R5, 0x17 ;  /* 0x0000000508057211 */ /* 0x000fe400078fbaff */
[----:B------:R-:W2:Y:S01]  /*4e90*/  LDC.64 R8, c[0x0][0x218] ;  /* 0x00008600ff087b82 */ /* 0x000ea20000000a00 */
[----:B------:R-:W-:-:S02]  /*4ea0*/  ISETP.NE.AND P1, PT, R137, RZ, PT ;  /* 0x000000ff8900720c */ /* 0x000fc40003f25270 */
[----:B------:R-:W-:Y:S02]  /*4eb0*/  ISETP.NE.AND P2, PT, R140, RZ, PT ;  /* 0x000000ff8c00720c */ /* 0x000fe40003f45270 */
[----:B------:R-:W-:Y:S02]  /*4ec0*/  SEL R33, R33, 0x8, P1 ;  /* 0x0000000821217807 */ /* 0x000fe40000800000 */
[----:B------:R-:W-:Y:S02]  /*4ed0*/  ISETP.NE.AND P1, PT, R130, RZ, PT ;  /* 0x000000ff8200720c */ /* 0x000fe40003f25270 */
[----:B------:R-:W-:Y:S01]  /*4ee0*/  SEL R32, R32, 0x8, P2 ;  /* 0x0000000820207807 */ /* 0x000fe20001000000 */
[----:B-1----:R-:W-:Y:S01]  /*4ef0*/  IMAD R10, R5, -0x384, R11 ;  /* 0xfffffc7c050a7824 */ /* 0x002fe200078e020b */
[----:B------:R-:W-:Y:S02]  /*4f00*/  ISETP.NE.AND P2, PT, R131, RZ, PT ;  /* 0x000000ff8300720c */ /* 0x000fe40003f45270 */
[----:B------:R-:W-:-:S02]  /*4f10*/  SEL R35, R35, 0x8, P1 ;  /* 0x0000000823237807 */ /* 0x000fc40000800000 */
[----:B------:R-:W-:Y:S02]  /*4f20*/  ISETP.GE.AND P1, PT, R11, 0xe10, PT ;  /* 0x00000e100b00780c */ /* 0x000fe40003f26270 */
[C---:B------:R-:W-:Y:S02]  /*4f30*/  LOP3.LUT R4, R0.reuse, 0x40, RZ, 0xfc, !PT ;  /* 0x0000004000047812 */ /* 0x040fe400078efcff */
[C---:B------:R-:W-:Y:S02]  /*4f40*/  LOP3.LUT R2, R0.reuse, 0x80, RZ, 0xfc, !PT ;  /* 0x0000008000027812 */ /* 0x040fe400078efcff */
[----:B------:R-:W-:Y:S01]  /*4f50*/  LOP3.LUT R3, R0, 0xc0, RZ, 0xfc, !PT ;  /* 0x000000c000037812 */ /* 0x000fe200078efcff */
[----:B------:R-:W-:Y:S01]  /*4f60*/  IMAD R5, R5, 0xef100, R10 ;  /* 0x000ef10005057824 */ /* 0x000fe200078e020a */
[----:B------:R-:W-:Y:S02]  /*4f70*/  SEL R34, R34, 0x8, P2 ;  /* 0x0000000822227807 */ /* 0x000fe40001000000 */
[----:B------:R-:W-:-:S02]  /*4f80*/  SEL R37, R37, 0x8, P3 ;  /* 0x0000000825257807 */ /* 0x000fc40001800000 */
[----:B------:R-:W-:Y:S02]  /*4f90*/  SEL R36, R36, 0x8, P4 ;  /* 0x0000000824247807 */ /* 0x000fe40002000000 */
[----:B------:R-:W-:Y:S02]  /*4fa0*/  ISETP.LT.AND P2, PT, R4, 0x140, !P1 ;  /* 0x000001400400780c */ /* 0x000fe40004f41270 */
[----:B------:R-:W-:Y:S02]  /*4fb0*/  ISETP.LT.AND P3, PT, R2, 0x140, !P1 ;  /* 0x000001400200780c */ /* 0x000fe40004f61270 */
[----:B------:R-:W-:Y:S02]  /*4fc0*/  ISETP.LT.AND P4, PT, R3, 0x140, !P1 ;  /* 0x000001400300780c */ /* 0x000fe40004f81270 */
[C---:B------:R-:W-:Y:S01]  /*4fd0*/  ISETP.LT.AND P1, PT, R0.reuse, 0x140, !P1 ;  /* 0x000001400000780c */ /* 0x040fe20004f21270 */
[----:B------:R-:W-:Y:S01]  /*4fe0*/  IMAD R5, R0, 0x384, R5 ;  /* 0x0000038400057824 */ /* 0x000fe200078e0205 */
[----:B------:R-:W-:-:S02]  /*4ff0*/  SEL R3, R38, 0x8, P5 ;  /* 0x0000000826037807 */ /* 0x000fc40002800000 */
[----:B------:R-:W-:Y:S01]  /*5000*/  SEL R40, R40, 0x8, P6 ;  /* 0x0000000828287807 */ /* 0x000fe20003000000 */
[C---:B------:R-:W-:Y:S02]  /*5010*/  VIADD R7, R5.reuse, 0xe100 ;  /* 0x0000e10005077836 */ /* 0x040fe40000000000 */
[----:B------:R-:W-:Y:S01]  /*5020*/  VIADD R11, R5, 0x1c200 ;  /* 0x0001c200050b7836 */ /* 0x000fe20000000000 */
[----:B------:R-:W-:Y:S01]  /*5030*/  PRMT R40, R3, 0x3340, R40 ;  /* 0x0000334003287816 */ /* 0x000fe20000000028 */
[----:B0-2---:R-:W-:-:S04]  /*5040*/  IMAD.WIDE R2, R5, 0x4, R8 ;  /* 0x0000000405027825 */ /* 0x005fc800078e0208 */
[----:B------:R-:W-:Y:S02]  /*5050*/  VIADD R13, R5, 0x2a300 ;  /* 0x0002a300050d7836 */ /* 0x000fe40000000000 */
[--C-:B------:R-:W-:Y:S01]  /*5060*/  IMAD.WIDE R4, R7, 0x4, R8.reuse ;  /* 0x0000000407047825 */ /* 0x100fe200078e0208 */
[----:B------:R0:W-:Y:S01]  /*5070*/  @P1 STG.E.128 desc[UR6][R2.64], R52 ;  /* 0x0000003402001986 */ /* 0x0001e2000c101d06 */
[----:B------:R-:W-:Y:S02]  /*5080*/  IADD3 R10, P1, R12, UR4, RZ ;  /* 0x000000040c0a7c10 */ /* 0x000fe4000ff3e0ff */
[----:B------:R-:W-:Y:S01]  /*5090*/  IMAD.WIDE R6, R11, 0x4, R8 ;  /* 0x000000040b067825 */ /* 0x000fe200078e0208 */
[----:B------:R-:W-:-:S03]  /*50a0*/  PRMT R23, R23, 0x3340, R22 ;  /* 0x0000334017177816 */ /* 0x000fc60000000016 */
[----:B------:R-:W-:Y:S01]  /*50b0*/  IMAD.WIDE R8, R13, 0x4, R8 ;  /* 0x000000040d087825 */ /* 0x000fe200078e0208 */
[----:B------:R-:W-:Y:S01]  /*50c0*/  PRMT R20, R21, 0x3340, R20 ;  /* 0x0000334015147816 */ /* 0x000fe20000000014 */
[----:B---3--:R0:W-:Y:S01]  /*50d0*/  @P2 STG.E.128 desc[UR6][R4.64], R24 ;  /* 0x0000001804002986 */ /* 0x0081e2000c101d06 */
[----:B------:R-:W-:Y:S02]  /*50e0*/  PRMT R29, R29, 0x3340, R28 ;  /* 0x000033401d1d7816 */ /* 0x000fe4000000001c */
[----:B------:R-:W-:Y:S01]  /*50f0*/  PRMT R30, R30, 0x3340, R31 ;  /* 0x000033401e1e7816 */ /* 0x000fe2000000001f */
[----:B----4-:R0:W-:Y:S01]  /*5100*/  @P3 STG.E.128 desc[UR6][R6.64], R44 ;  /* 0x0000002c06003986 */ /* 0x0101e2000c101d06 */
[----:B------:R-:W-:Y:S02]  /*5110*/  PRMT R33, R33, 0x3340, R32 ;  /* 0x0000334021217816 */ /* 0x000fe40000000020 */
[----:B------:R-:W-:Y:S01]  /*5120*/  PRMT R34, R35, 0x3340, R34 ;  /* 0x0000334023227816 */ /* 0x000fe20000000022 */
[----:B-----5:R0:W-:Y:S01]  /*5130*/  @P4 STG.E.128 desc[UR6][R8.64], R48 ;  /* 0x0000003008004986 */ /* 0x0201e2000c101d06 */
[----:B------:R-:W-:-:S02]  /*5140*/  PRMT R37, R37, 0x3340, R36 ;  /* 0x0000334025257816 */ /* 0x000fc40000000024 */
[----:B------:R-:W-:Y:S02]  /*5150*/  LEA.HI.X.SX32 R11, R12, UR5, 0x1, P1 ;  /* 0x000000050c0b7c11 */ /* 0x000fe400088f0eff */
[----:B------:R-:W-:Y:S02]  /*5160*/  PRMT R20, R23, 0x5410, R20 ;  /* 0x0000541017147816 */ /* 0x000fe40000000014 */
[----:B------:R-:W-:Y:S02]  /*5170*/  PRMT R21, R29, 0x5410, R30 ;  /* 0x000054101d157816 */ /* 0x000fe4000000001e */
[----:B------:R-:W-:Y:S02]  /*5180*/  PRMT R22, R33, 0x5410, R34 ;  /* 0x0000541021167816 */ /* 0x000fe40000000022 */
[----:B------:R-:W-:Y:S01]  /*5190*/  PRMT R23, R37, 0x5410, R40 ;  /* 0x0000541025177816 */ /* 0x000fe20000000028 */
[----:B0-----:R-:W-:Y:S06]  /*51a0*/  @!P0 EXIT ;  /* 0x000000000000894d */ /* 0x001fec0003800000 */
[----:B------:R-:W-:Y:S01]  /*51b0*/  STG.E.128 desc[UR6][R10.64], R20 ;  /* 0x000000140a007986 */ /* 0x000fe2000c101d06 */
[----:B------:R-:W-:Y:S05]  /*51c0*/  EXIT ;  /* 0x000000000000794d */ /* 0x000fea0003800000 */
.L_x_0:
[----:B------:R-:W-:-:S00]  /*51d0*/  BRA `(.L_x_0) ;  /* 0xfffffffc00fc7947 */ /* 0x000fc0000383ffff */
[----:B------:R-:W-:-:S00]  /*51e0*/  NOP ;  /* 0x0000000000007918 */ /* 0x000fc00000000000 */
        /* <DEDUP_REMOVED lines=9> */
.L_x_1:


//--------------------- .nv.shared.triton_poi_fused_max_pool2d_with_indices_35 --------------------------
	.section	.nv.shared.triton_poi_fused_max_pool2d_with_indices_35,"aw",@nobits
	.sectionflags	@""
	.align	16
	.zero		1024


//--------------------- .nv.constant0.triton_poi_fused_max_pool2d_with_indices_35 --------------------------
	.section	.nv.constant0.triton_poi_fused_max_pool2d_with_indices_35,"a",@progbits
	.sectionflags	@""
	.align	4
.nv.constant0.triton_poi_fused_max_pool2d_with_indices_35:
	.zero		560
